//
// Generated by NVIDIA NVVM Compiler
//
// Compiler Build ID: CL-36424714
// Cuda compilation tools, release 13.0, V13.0.88
// Based on NVVM 20.0.0
//

.version 9.0
.target sm_100
.address_size 64

	// .globl	_Z9lu_decompPdS_S_S_S_S_i

.visible .entry _Z9lu_decompPdS_S_S_S_S_i(
	.param .u64 .ptr .align 1 _Z9lu_decompPdS_S_S_S_S_i_param_0,
	.param .u64 .ptr .align 1 _Z9lu_decompPdS_S_S_S_S_i_param_1,
	.param .u64 .ptr .align 1 _Z9lu_decompPdS_S_S_S_S_i_param_2,
	.param .u64 .ptr .align 1 _Z9lu_decompPdS_S_S_S_S_i_param_3,
	.param .u64 .ptr .align 1 _Z9lu_decompPdS_S_S_S_S_i_param_4,
	.param .u64 .ptr .align 1 _Z9lu_decompPdS_S_S_S_S_i_param_5,
	.param .u32 _Z9lu_decompPdS_S_S_S_S_i_param_6
)
{
	.reg .pred 	%p<57>;
	.reg .b16 	%rs<29>;
	.reg .b32 	%r<171>;
	.reg .b64 	%rd<189>;
	.reg .b64 	%fd<381>;

	ld.param.u64 	%rd24, [_Z9lu_decompPdS_S_S_S_S_i_param_0];
	ld.param.u64 	%rd25, [_Z9lu_decompPdS_S_S_S_S_i_param_1];
	ld.param.u64 	%rd26, [_Z9lu_decompPdS_S_S_S_S_i_param_2];
	ld.param.u32 	%r67, [_Z9lu_decompPdS_S_S_S_S_i_param_6];
	cvta.to.global.u64 	%rd1, %rd24;
	cvta.to.global.u64 	%rd2, %rd25;
	cvta.to.global.u64 	%rd3, %rd26;
	setp.lt.s32 	%p1, %r67, 1;
	@%p1 bra 	$L__BB0_45;
	mov.u32 	%r1, %tid.x;
	mov.b32 	%r145, 0;
	mov.b16 	%rs23, 0;
	mov.u32 	%r2, %ntid.x;
	mov.u16 	%rs24, %rs23;
$L__BB0_2:
	setp.ge.u32 	%p2, %r1, %r67;
	cvt.u32.u16 	%r69, %rs24;
	and.b32  	%r4, %r69, 7;
	@%p2 bra 	$L__BB0_22;
	setp.ne.s32 	%p3, %r145, 0;
	mul.lo.s32 	%r5, %r145, %r67;
	mov.u32 	%r146, %r1;
	@%p3 bra 	$L__BB0_4;
	bra.uni 	$L__BB0_19;
$L__BB0_4:
	and.b32  	%r6, %r145, 2147483640;
	and.b16  	%rs15, %rs23, 3;
	cvt.u64.u32 	%rd56, %r5;
	mov.u32 	%r147, %r1;
$L__BB0_5:
	setp.lt.s32 	%p4, %r147, %r145;
	@%p4 bra 	$L__BB0_18;
	setp.lt.u32 	%p5, %r145, 8;
	mov.b32 	%r150, 0;
	mov.f64 	%fd356, 0d0000000000000000;
	@%p5 bra 	$L__BB0_9;
	mov.b32 	%r148, 0;
	mov.f64 	%fd356, 0d0000000000000000;
$L__BB0_8:
	.pragma "nounroll";
	add.s32 	%r72, %r148, %r5;
	mul.wide.u32 	%rd27, %r72, 8;
	add.s64 	%rd28, %rd2, %rd27;
	ld.global.f64 	%fd56, [%rd28];
	mad.lo.s32 	%r73, %r148, %r67, %r147;
	mul.wide.s32 	%rd29, %r73, 8;
	add.s64 	%rd30, %rd3, %rd29;
	ld.global.f64 	%fd57, [%rd30];
	fma.rn.f64 	%fd58, %fd56, %fd57, %fd356;
	ld.global.f64 	%fd59, [%rd28+8];
	mul.wide.u32 	%rd31, %r67, 8;
	add.s64 	%rd32, %rd30, %rd31;
	ld.global.f64 	%fd60, [%rd32];
	fma.rn.f64 	%fd61, %fd59, %fd60, %fd58;
	ld.global.f64 	%fd62, [%rd28+16];
	add.s64 	%rd33, %rd32, %rd31;
	ld.global.f64 	%fd63, [%rd33];
	fma.rn.f64 	%fd64, %fd62, %fd63, %fd61;
	ld.global.f64 	%fd65, [%rd28+24];
	add.s64 	%rd34, %rd33, %rd31;
	ld.global.f64 	%fd66, [%rd34];
	fma.rn.f64 	%fd67, %fd65, %fd66, %fd64;
	ld.global.f64 	%fd68, [%rd28+32];
	add.s64 	%rd35, %rd34, %rd31;
	ld.global.f64 	%fd69, [%rd35];
	fma.rn.f64 	%fd70, %fd68, %fd69, %fd67;
	ld.global.f64 	%fd71, [%rd28+40];
	add.s64 	%rd36, %rd35, %rd31;
	ld.global.f64 	%fd72, [%rd36];
	fma.rn.f64 	%fd73, %fd71, %fd72, %fd70;
	ld.global.f64 	%fd74, [%rd28+48];
	add.s64 	%rd37, %rd36, %rd31;
	ld.global.f64 	%fd75, [%rd37];
	fma.rn.f64 	%fd76, %fd74, %fd75, %fd73;
	ld.global.f64 	%fd77, [%rd28+56];
	add.s64 	%rd38, %rd37, %rd31;
	ld.global.f64 	%fd78, [%rd38];
	fma.rn.f64 	%fd356, %fd77, %fd78, %fd76;
	add.s32 	%r148, %r148, 8;
	setp.ne.s32 	%p6, %r148, %r6;
	mov.u32 	%r150, %r6;
	@%p6 bra 	$L__BB0_8;
$L__BB0_9:
	and.b32  	%r74, %r145, 7;
	setp.eq.s32 	%p7, %r74, 0;
	@%p7 bra 	$L__BB0_17;
	add.s32 	%r75, %r4, -1;
	setp.lt.u32 	%p8, %r75, 3;
	@%p8 bra 	$L__BB0_12;
	add.s32 	%r76, %r150, %r5;
	mul.wide.u32 	%rd39, %r76, 8;
	add.s64 	%rd40, %rd2, %rd39;
	ld.global.f64 	%fd80, [%rd40];
	mad.lo.s32 	%r77, %r150, %r67, %r147;
	mul.wide.s32 	%rd41, %r77, 8;
	add.s64 	%rd42, %rd3, %rd41;
	ld.global.f64 	%fd81, [%rd42];
	fma.rn.f64 	%fd82, %fd80, %fd81, %fd356;
	cvt.u64.u32 	%rd43, %r5;
	cvt.u64.u32 	%rd44, %r150;
	add.s64 	%rd45, %rd44, %rd43;
	shl.b64 	%rd46, %rd45, 3;
	add.s64 	%rd47, %rd2, %rd46;
	ld.global.f64 	%fd83, [%rd47+8];
	mul.wide.u32 	%rd48, %r67, 8;
	add.s64 	%rd49, %rd42, %rd48;
	ld.global.f64 	%fd84, [%rd49];
	fma.rn.f64 	%fd85, %fd83, %fd84, %fd82;
	ld.global.f64 	%fd86, [%rd47+16];
	add.s64 	%rd50, %rd49, %rd48;
	ld.global.f64 	%fd87, [%rd50];
	fma.rn.f64 	%fd88, %fd86, %fd87, %fd85;
	ld.global.f64 	%fd89, [%rd47+24];
	add.s64 	%rd51, %rd50, %rd48;
	ld.global.f64 	%fd90, [%rd51];
	fma.rn.f64 	%fd356, %fd89, %fd90, %fd88;
	add.s32 	%r150, %r150, 4;
$L__BB0_12:
	and.b32  	%r78, %r4, 3;
	setp.eq.s32 	%p9, %r78, 0;
	@%p9 bra 	$L__BB0_17;
	setp.eq.s16 	%p10, %rs15, 1;
	@%p10 bra 	$L__BB0_15;
	add.s32 	%r79, %r150, %r5;
	mul.wide.u32 	%rd52, %r79, 8;
	add.s64 	%rd53, %rd2, %rd52;
	ld.global.f64 	%fd92, [%rd53];
	mad.lo.s32 	%r80, %r150, %r67, %r147;
	mul.wide.s32 	%rd54, %r80, 8;
	add.s64 	%rd55, %rd3, %rd54;
	ld.global.f64 	%fd93, [%rd55];
	fma.rn.f64 	%fd94, %fd92, %fd93, %fd356;
	cvt.u64.u32 	%rd57, %r150;
	add.s64 	%rd58, %rd57, %rd56;
	shl.b64 	%rd59, %rd58, 3;
	add.s64 	%rd60, %rd2, %rd59;
	ld.global.f64 	%fd95, [%rd60+8];
	mul.wide.u32 	%rd61, %r67, 8;
	add.s64 	%rd62, %rd55, %rd61;
	ld.global.f64 	%fd96, [%rd62];
	fma.rn.f64 	%fd356, %fd95, %fd96, %fd94;
	add.s32 	%r150, %r150, 2;
$L__BB0_15:
	and.b16  	%rs16, %rs23, 1;
	setp.eq.b16 	%p11, %rs16, 1;
	not.pred 	%p12, %p11;
	@%p12 bra 	$L__BB0_17;
	add.s32 	%r81, %r150, %r5;
	mul.wide.u32 	%rd63, %r81, 8;
	add.s64 	%rd64, %rd2, %rd63;
	ld.global.f64 	%fd97, [%rd64];
	mad.lo.s32 	%r82, %r150, %r67, %r147;
	mul.wide.s32 	%rd65, %r82, 8;
	add.s64 	%rd66, %rd3, %rd65;
	ld.global.f64 	%fd98, [%rd66];
	fma.rn.f64 	%fd356, %fd97, %fd98, %fd356;
$L__BB0_17:
	add.s32 	%r83, %r147, %r5;
	mul.wide.s32 	%rd67, %r83, 8;
	add.s64 	%rd68, %rd1, %rd67;
	ld.global.f64 	%fd99, [%rd68];
	sub.f64 	%fd100, %fd99, %fd356;
	add.s64 	%rd69, %rd3, %rd67;
	st.global.f64 	[%rd69], %fd100;
$L__BB0_18:
	add.s32 	%r147, %r147, %r2;
	setp.lt.s32 	%p13, %r147, %r67;
	@%p13 bra 	$L__BB0_5;
	bra.uni 	$L__BB0_22;
$L__BB0_19:
	setp.lt.s32 	%p14, %r146, 0;
	@%p14 bra 	$L__BB0_21;
	add.s32 	%r84, %r146, %r5;
	mul.wide.u32 	%rd70, %r84, 8;
	add.s64 	%rd71, %rd1, %rd70;
	ld.global.f64 	%fd101, [%rd71];
	add.s64 	%rd72, %rd3, %rd70;
	st.global.f64 	[%rd72], %fd101;
$L__BB0_21:
	add.s32 	%r146, %r146, %r2;
	setp.lt.s32 	%p15, %r146, %r67;
	@%p15 bra 	$L__BB0_19;
$L__BB0_22:
	setp.ge.u32 	%p16, %r1, %r67;
	bar.sync 	0;
	@%p16 bra 	$L__BB0_44;
	setp.ne.s32 	%p17, %r145, 0;
	mad.lo.s32 	%r85, %r145, %r67, %r145;
	mul.wide.u32 	%rd73, %r85, 8;
	add.s64 	%rd4, %rd3, %rd73;
	add.s64 	%rd5, %rd2, %rd73;
	mov.u32 	%r152, %r1;
	mov.u32 	%r153, %r1;
	@%p17 bra 	$L__BB0_29;
$L__BB0_24:
	setp.lt.s32 	%p29, %r152, 0;
	@%p29 bra 	$L__BB0_28;
	setp.eq.s32 	%p30, %r152, 0;
	@%p30 bra 	$L__BB0_27;
	mul.lo.s32 	%r114, %r152, %r67;
	mul.wide.u32 	%rd116, %r114, 8;
	add.s64 	%rd117, %rd1, %rd116;
	ld.global.f64 	%fd152, [%rd117];
	ld.global.f64 	%fd153, [%rd4];
	div.rn.f64 	%fd154, %fd152, %fd153;
	add.s64 	%rd118, %rd2, %rd116;
	st.global.f64 	[%rd118], %fd154;
	bra.uni 	$L__BB0_28;
$L__BB0_27:
	mov.b64 	%rd119, 4607182418800017408;
	st.global.u64 	[%rd5], %rd119;
$L__BB0_28:
	add.s32 	%r152, %r152, %r2;
	setp.lt.s32 	%p31, %r152, %r67;
	@%p31 bra 	$L__BB0_24;
	bra.uni 	$L__BB0_44;
$L__BB0_29:
	setp.lt.s32 	%p18, %r153, %r145;
	@%p18 bra 	$L__BB0_43;
	setp.eq.s32 	%p19, %r145, %r153;
	@%p19 bra 	$L__BB0_81;
	setp.lt.u32 	%p20, %r145, 8;
	mul.lo.s32 	%r21, %r153, %r67;
	mov.b32 	%r156, 0;
	mov.f64 	%fd364, 0d0000000000000000;
	@%p20 bra 	$L__BB0_34;
	mov.b32 	%r154, 0;
	mov.f64 	%fd364, 0d0000000000000000;
$L__BB0_33:
	.pragma "nounroll";
	add.s32 	%r88, %r154, %r21;
	mul.wide.s32 	%rd74, %r88, 8;
	add.s64 	%rd75, %rd2, %rd74;
	ld.global.f64 	%fd105, [%rd75];
	mad.lo.s32 	%r89, %r154, %r67, %r145;
	mul.wide.u32 	%rd76, %r89, 8;
	add.s64 	%rd77, %rd3, %rd76;
	ld.global.f64 	%fd106, [%rd77];
	fma.rn.f64 	%fd107, %fd105, %fd106, %fd364;
	ld.global.f64 	%fd108, [%rd75+8];
	add.s32 	%r90, %r89, %r67;
	mul.wide.u32 	%rd78, %r90, 8;
	add.s64 	%rd79, %rd3, %rd78;
	ld.global.f64 	%fd109, [%rd79];
	fma.rn.f64 	%fd110, %fd108, %fd109, %fd107;
	ld.global.f64 	%fd111, [%rd75+16];
	add.s32 	%r91, %r90, %r67;
	mul.wide.u32 	%rd80, %r91, 8;
	add.s64 	%rd81, %rd3, %rd80;
	ld.global.f64 	%fd112, [%rd81];
	fma.rn.f64 	%fd113, %fd111, %fd112, %fd110;
	ld.global.f64 	%fd114, [%rd75+24];
	add.s32 	%r92, %r91, %r67;
	mul.wide.u32 	%rd82, %r92, 8;
	add.s64 	%rd83, %rd3, %rd82;
	ld.global.f64 	%fd115, [%rd83];
	fma.rn.f64 	%fd116, %fd114, %fd115, %fd113;
	ld.global.f64 	%fd117, [%rd75+32];
	add.s32 	%r93, %r92, %r67;
	mul.wide.u32 	%rd84, %r93, 8;
	add.s64 	%rd85, %rd3, %rd84;
	ld.global.f64 	%fd118, [%rd85];
	fma.rn.f64 	%fd119, %fd117, %fd118, %fd116;
	ld.global.f64 	%fd120, [%rd75+40];
	add.s32 	%r94, %r93, %r67;
	mul.wide.u32 	%rd86, %r94, 8;
	add.s64 	%rd87, %rd3, %rd86;
	ld.global.f64 	%fd121, [%rd87];
	fma.rn.f64 	%fd122, %fd120, %fd121, %fd119;
	ld.global.f64 	%fd123, [%rd75+48];
	add.s32 	%r95, %r94, %r67;
	mul.wide.u32 	%rd88, %r95, 8;
	add.s64 	%rd89, %rd3, %rd88;
	ld.global.f64 	%fd124, [%rd89];
	fma.rn.f64 	%fd125, %fd123, %fd124, %fd122;
	ld.global.f64 	%fd126, [%rd75+56];
	add.s32 	%r96, %r95, %r67;
	mul.wide.u32 	%rd90, %r96, 8;
	add.s64 	%rd91, %rd3, %rd90;
	ld.global.f64 	%fd127, [%rd91];
	fma.rn.f64 	%fd364, %fd126, %fd127, %fd125;
	add.s32 	%r154, %r154, 8;
	and.b32  	%r156, %r145, 2147483640;
	setp.ne.s32 	%p21, %r154, %r156;
	@%p21 bra 	$L__BB0_33;
$L__BB0_34:
	and.b32  	%r97, %r145, 7;
	setp.eq.s32 	%p22, %r97, 0;
	@%p22 bra 	$L__BB0_42;
	cvt.u32.u16 	%r98, %rs24;
	and.b32  	%r99, %r98, 7;
	add.s32 	%r100, %r99, -1;
	setp.lt.u32 	%p23, %r100, 3;
	@%p23 bra 	$L__BB0_37;
	add.s32 	%r101, %r156, %r21;
	mul.wide.s32 	%rd92, %r101, 8;
	add.s64 	%rd93, %rd2, %rd92;
	ld.global.f64 	%fd129, [%rd93];
	mad.lo.s32 	%r102, %r156, %r67, %r145;
	mul.wide.u32 	%rd94, %r102, 8;
	add.s64 	%rd95, %rd3, %rd94;
	ld.global.f64 	%fd130, [%rd95];
	fma.rn.f64 	%fd131, %fd129, %fd130, %fd364;
	ld.global.f64 	%fd132, [%rd93+8];
	add.s32 	%r103, %r102, %r67;
	mul.wide.u32 	%rd96, %r103, 8;
	add.s64 	%rd97, %rd3, %rd96;
	ld.global.f64 	%fd133, [%rd97];
	fma.rn.f64 	%fd134, %fd132, %fd133, %fd131;
	ld.global.f64 	%fd135, [%rd93+16];
	add.s32 	%r104, %r103, %r67;
	mul.wide.u32 	%rd98, %r104, 8;
	add.s64 	%rd99, %rd3, %rd98;
	ld.global.f64 	%fd136, [%rd99];
	fma.rn.f64 	%fd137, %fd135, %fd136, %fd134;
	ld.global.f64 	%fd138, [%rd93+24];
	add.s32 	%r105, %r104, %r67;
	mul.wide.u32 	%rd100, %r105, 8;
	add.s64 	%rd101, %rd3, %rd100;
	ld.global.f64 	%fd139, [%rd101];
	fma.rn.f64 	%fd364, %fd138, %fd139, %fd137;
	add.s32 	%r156, %r156, 4;
$L__BB0_37:
	and.b32  	%r107, %r98, 3;
	setp.eq.s32 	%p24, %r107, 0;
	@%p24 bra 	$L__BB0_42;
	and.b16  	%rs17, %rs23, 3;
	setp.eq.s16 	%p25, %rs17, 1;
	@%p25 bra 	$L__BB0_40;
	add.s32 	%r108, %r156, %r21;
	mul.wide.s32 	%rd102, %r108, 8;
	add.s64 	%rd103, %rd2, %rd102;
	ld.global.f64 	%fd141, [%rd103];
	mad.lo.s32 	%r109, %r156, %r67, %r145;
	mul.wide.u32 	%rd104, %r109, 8;
	add.s64 	%rd105, %rd3, %rd104;
	ld.global.f64 	%fd142, [%rd105];
	fma.rn.f64 	%fd143, %fd141, %fd142, %fd364;
	ld.global.f64 	%fd144, [%rd103+8];
	add.s32 	%r110, %r109, %r67;
	mul.wide.u32 	%rd106, %r110, 8;
	add.s64 	%rd107, %rd3, %rd106;
	ld.global.f64 	%fd145, [%rd107];
	fma.rn.f64 	%fd364, %fd144, %fd145, %fd143;
	add.s32 	%r156, %r156, 2;
$L__BB0_40:
	and.b16  	%rs18, %rs23, 1;
	setp.eq.b16 	%p26, %rs18, 1;
	not.pred 	%p27, %p26;
	@%p27 bra 	$L__BB0_42;
	add.s32 	%r111, %r156, %r21;
	mul.wide.s32 	%rd108, %r111, 8;
	add.s64 	%rd109, %rd2, %rd108;
	ld.global.f64 	%fd146, [%rd109];
	mad.lo.s32 	%r112, %r156, %r67, %r145;
	mul.wide.u32 	%rd110, %r112, 8;
	add.s64 	%rd111, %rd3, %rd110;
	ld.global.f64 	%fd147, [%rd111];
	fma.rn.f64 	%fd364, %fd146, %fd147, %fd364;
$L__BB0_42:
	add.s32 	%r113, %r21, %r145;
	mul.wide.s32 	%rd112, %r113, 8;
	add.s64 	%rd113, %rd1, %rd112;
	ld.global.f64 	%fd148, [%rd113];
	sub.f64 	%fd149, %fd148, %fd364;
	ld.global.f64 	%fd150, [%rd4];
	div.rn.f64 	%fd151, %fd149, %fd150;
	add.s64 	%rd114, %rd2, %rd112;
	st.global.f64 	[%rd114], %fd151;
$L__BB0_43:
	add.s32 	%r153, %r153, %r2;
	setp.lt.s32 	%p28, %r153, %r67;
	@%p28 bra 	$L__BB0_29;
$L__BB0_44:
	bar.sync 	0;
	add.s32 	%r145, %r145, 1;
	setp.ne.s32 	%p32, %r145, %r67;
	add.s16 	%rs24, %rs24, 1;
	add.s16 	%rs23, %rs23, 1;
	@%p32 bra 	$L__BB0_2;
$L__BB0_45:
	mov.u32 	%r158, %tid.x;
	setp.ge.s32 	%p33, %r158, %r67;
	@%p33 bra 	$L__BB0_80;
	ld.param.u64 	%rd183, [_Z9lu_decompPdS_S_S_S_S_i_param_3];
	cvta.to.global.u64 	%rd6, %rd183;
$L__BB0_47:
	ld.param.u64 	%rd184, [_Z9lu_decompPdS_S_S_S_S_i_param_4];
	mul.lo.s32 	%r116, %r158, %r67;
	cvt.u64.u32 	%rd7, %r116;
	cvta.to.global.u64 	%rd120, %rd184;
	mul.wide.u32 	%rd121, %r116, 8;
	add.s64 	%rd8, %rd120, %rd121;
	mov.b32 	%r159, 0;
	mov.b16 	%rs25, 0;
	mov.u16 	%rs26, %rs25;
$L__BB0_48:
	setp.eq.s32 	%p34, %r159, 0;
	mov.f64 	%fd372, 0d0000000000000000;
	@%p34 bra 	$L__BB0_62;
	mul.lo.s32 	%r35, %r159, %r67;
	setp.lt.u32 	%p35, %r159, 16;
	mov.f64 	%fd372, 0d0000000000000000;
	mov.b32 	%r162, 0;
	@%p35 bra 	$L__BB0_52;
	ld.param.u64 	%rd185, [_Z9lu_decompPdS_S_S_S_S_i_param_4];
	cvta.to.global.u64 	%rd122, %rd185;
	shl.b64 	%rd123, %rd7, 3;
	add.s64 	%rd124, %rd122, %rd123;
	add.s64 	%rd187, %rd124, 64;
	and.b32  	%r162, %r159, 2147483632;
	and.b32  	%r118, %r159, -16;
	neg.s32 	%r160, %r118;
	mul.wide.u32 	%rd125, %r35, 8;
	add.s64 	%rd126, %rd2, %rd125;
	add.s64 	%rd188, %rd126, 64;
	mov.f64 	%fd372, 0d0000000000000000;
$L__BB0_51:
	.pragma "nounroll";
	ld.global.f64 	%fd159, [%rd188+-64];
	ld.global.f64 	%fd160, [%rd187+-64];
	fma.rn.f64 	%fd161, %fd159, %fd160, %fd372;
	ld.global.f64 	%fd162, [%rd188+-56];
	ld.global.f64 	%fd163, [%rd187+-56];
	fma.rn.f64 	%fd164, %fd162, %fd163, %fd161;
	ld.global.f64 	%fd165, [%rd188+-48];
	ld.global.f64 	%fd166, [%rd187+-48];
	fma.rn.f64 	%fd167, %fd165, %fd166, %fd164;
	ld.global.f64 	%fd168, [%rd188+-40];
	ld.global.f64 	%fd169, [%rd187+-40];
	fma.rn.f64 	%fd170, %fd168, %fd169, %fd167;
	ld.global.f64 	%fd171, [%rd188+-32];
	ld.global.f64 	%fd172, [%rd187+-32];
	fma.rn.f64 	%fd173, %fd171, %fd172, %fd170;
	ld.global.f64 	%fd174, [%rd188+-24];
	ld.global.f64 	%fd175, [%rd187+-24];
	fma.rn.f64 	%fd176, %fd174, %fd175, %fd173;
	ld.global.f64 	%fd177, [%rd188+-16];
	ld.global.f64 	%fd178, [%rd187+-16];
	fma.rn.f64 	%fd179, %fd177, %fd178, %fd176;
	ld.global.f64 	%fd180, [%rd188+-8];
	ld.global.f64 	%fd181, [%rd187+-8];
	fma.rn.f64 	%fd182, %fd180, %fd181, %fd179;
	ld.global.f64 	%fd183, [%rd188];
	ld.global.f64 	%fd184, [%rd187];
	fma.rn.f64 	%fd185, %fd183, %fd184, %fd182;
	ld.global.f64 	%fd186, [%rd188+8];
	ld.global.f64 	%fd187, [%rd187+8];
	fma.rn.f64 	%fd188, %fd186, %fd187, %fd185;
	ld.global.f64 	%fd189, [%rd188+16];
	ld.global.f64 	%fd190, [%rd187+16];
	fma.rn.f64 	%fd191, %fd189, %fd190, %fd188;
	ld.global.f64 	%fd192, [%rd188+24];
	ld.global.f64 	%fd193, [%rd187+24];
	fma.rn.f64 	%fd194, %fd192, %fd193, %fd191;
	ld.global.f64 	%fd195, [%rd188+32];
	ld.global.f64 	%fd196, [%rd187+32];
	fma.rn.f64 	%fd197, %fd195, %fd196, %fd194;
	ld.global.f64 	%fd198, [%rd188+40];
	ld.global.f64 	%fd199, [%rd187+40];
	fma.rn.f64 	%fd200, %fd198, %fd199, %fd197;
	ld.global.f64 	%fd201, [%rd188+48];
	ld.global.f64 	%fd202, [%rd187+48];
	fma.rn.f64 	%fd203, %fd201, %fd202, %fd200;
	ld.global.f64 	%fd204, [%rd188+56];
	ld.global.f64 	%fd205, [%rd187+56];
	fma.rn.f64 	%fd372, %fd204, %fd205, %fd203;
	add.s32 	%r160, %r160, 16;
	add.s64 	%rd188, %rd188, 128;
	add.s64 	%rd187, %rd187, 128;
	setp.ne.s32 	%p36, %r160, 0;
	@%p36 bra 	$L__BB0_51;
$L__BB0_52:
	and.b32  	%r119, %r159, 15;
	setp.eq.s32 	%p37, %r119, 0;
	@%p37 bra 	$L__BB0_62;
	cvt.u32.u16 	%r120, %rs26;
	and.b32  	%r41, %r120, 15;
	add.s32 	%r121, %r41, -1;
	setp.lt.u32 	%p38, %r121, 7;
	@%p38 bra 	$L__BB0_55;
	add.s32 	%r122, %r162, %r35;
	mul.wide.u32 	%rd127, %r122, 8;
	add.s64 	%rd128, %rd2, %rd127;
	ld.global.f64 	%fd207, [%rd128];
	cvt.u64.u32 	%rd129, %r162;
	mul.wide.u32 	%rd130, %r162, 8;
	add.s64 	%rd131, %rd8, %rd130;
	ld.global.f64 	%fd208, [%rd131];
	fma.rn.f64 	%fd209, %fd207, %fd208, %fd372;
	cvt.u64.u32 	%rd132, %r35;
	add.s64 	%rd133, %rd129, %rd132;
	shl.b64 	%rd134, %rd133, 3;
	add.s64 	%rd135, %rd2, %rd134;
	ld.global.f64 	%fd210, [%rd135+8];
	ld.global.f64 	%fd211, [%rd131+8];
	fma.rn.f64 	%fd212, %fd210, %fd211, %fd209;
	ld.global.f64 	%fd213, [%rd135+16];
	ld.global.f64 	%fd214, [%rd131+16];
	fma.rn.f64 	%fd215, %fd213, %fd214, %fd212;
	ld.global.f64 	%fd216, [%rd135+24];
	ld.global.f64 	%fd217, [%rd131+24];
	fma.rn.f64 	%fd218, %fd216, %fd217, %fd215;
	ld.global.f64 	%fd219, [%rd135+32];
	ld.global.f64 	%fd220, [%rd131+32];
	fma.rn.f64 	%fd221, %fd219, %fd220, %fd218;
	ld.global.f64 	%fd222, [%rd135+40];
	ld.global.f64 	%fd223, [%rd131+40];
	fma.rn.f64 	%fd224, %fd222, %fd223, %fd221;
	ld.global.f64 	%fd225, [%rd135+48];
	ld.global.f64 	%fd226, [%rd131+48];
	fma.rn.f64 	%fd227, %fd225, %fd226, %fd224;
	ld.global.f64 	%fd228, [%rd135+56];
	ld.global.f64 	%fd229, [%rd131+56];
	fma.rn.f64 	%fd372, %fd228, %fd229, %fd227;
	add.s32 	%r162, %r162, 8;
$L__BB0_55:
	and.b32  	%r123, %r41, 7;
	setp.eq.s32 	%p39, %r123, 0;
	@%p39 bra 	$L__BB0_62;
	cvt.u32.u16 	%r124, %rs25;
	and.b32  	%r125, %r124, 7;
	and.b32  	%r44, %r124, 3;
	add.s32 	%r126, %r125, -1;
	setp.lt.u32 	%p40, %r126, 3;
	@%p40 bra 	$L__BB0_58;
	add.s32 	%r127, %r162, %r35;
	mul.wide.u32 	%rd136, %r127, 8;
	add.s64 	%rd137, %rd2, %rd136;
	ld.global.f64 	%fd231, [%rd137];
	cvt.u64.u32 	%rd138, %r162;
	mul.wide.u32 	%rd139, %r162, 8;
	add.s64 	%rd140, %rd8, %rd139;
	ld.global.f64 	%fd232, [%rd140];
	fma.rn.f64 	%fd233, %fd231, %fd232, %fd372;
	cvt.u64.u32 	%rd141, %r35;
	add.s64 	%rd142, %rd138, %rd141;
	shl.b64 	%rd143, %rd142, 3;
	add.s64 	%rd144, %rd2, %rd143;
	ld.global.f64 	%fd234, [%rd144+8];
	ld.global.f64 	%fd235, [%rd140+8];
	fma.rn.f64 	%fd236, %fd234, %fd235, %fd233;
	ld.global.f64 	%fd237, [%rd144+16];
	ld.global.f64 	%fd238, [%rd140+16];
	fma.rn.f64 	%fd239, %fd237, %fd238, %fd236;
	ld.global.f64 	%fd240, [%rd144+24];
	ld.global.f64 	%fd241, [%rd140+24];
	fma.rn.f64 	%fd372, %fd240, %fd241, %fd239;
	add.s32 	%r162, %r162, 4;
$L__BB0_58:
	setp.eq.s32 	%p41, %r44, 0;
	@%p41 bra 	$L__BB0_62;
	add.s32 	%r128, %r162, %r35;
	mul.wide.u32 	%rd145, %r128, 8;
	add.s64 	%rd146, %rd2, %rd145;
	ld.global.f64 	%fd242, [%rd146];
	cvt.u64.u32 	%rd15, %r162;
	mul.wide.u32 	%rd147, %r162, 8;
	add.s64 	%rd16, %rd8, %rd147;
	ld.global.f64 	%fd243, [%rd16];
	fma.rn.f64 	%fd372, %fd242, %fd243, %fd372;
	setp.eq.s32 	%p42, %r44, 1;
	@%p42 bra 	$L__BB0_62;
	cvt.u64.u32 	%rd148, %r35;
	add.s64 	%rd149, %rd15, %rd148;
	shl.b64 	%rd150, %rd149, 3;
	add.s64 	%rd17, %rd2, %rd150;
	ld.global.f64 	%fd244, [%rd17+8];
	ld.global.f64 	%fd245, [%rd16+8];
	fma.rn.f64 	%fd372, %fd244, %fd245, %fd372;
	setp.eq.s32 	%p43, %r44, 2;
	@%p43 bra 	$L__BB0_62;
	ld.global.f64 	%fd246, [%rd17+16];
	ld.global.f64 	%fd247, [%rd16+16];
	fma.rn.f64 	%fd372, %fd246, %fd247, %fd372;
$L__BB0_62:
	cvt.u64.u32 	%rd151, %r159;
	add.s64 	%rd152, %rd151, %rd7;
	shl.b64 	%rd153, %rd152, 3;
	add.s64 	%rd154, %rd6, %rd153;
	ld.global.f64 	%fd248, [%rd154];
	sub.f64 	%fd249, %fd248, %fd372;
	mad.lo.s32 	%r129, %r159, %r67, %r159;
	mul.wide.u32 	%rd155, %r129, 8;
	add.s64 	%rd156, %rd2, %rd155;
	ld.global.f64 	%fd250, [%rd156];
	div.rn.f64 	%fd251, %fd249, %fd250;
	mul.wide.u32 	%rd157, %r159, 8;
	add.s64 	%rd158, %rd8, %rd157;
	st.global.f64 	[%rd158], %fd251;
	add.s32 	%r159, %r159, 1;
	setp.ne.s32 	%p44, %r159, %r67;
	add.s16 	%rs26, %rs26, 1;
	add.s16 	%rs25, %rs25, 1;
	@%p44 bra 	$L__BB0_48;
	ld.param.u64 	%rd186, [_Z9lu_decompPdS_S_S_S_S_i_param_5];
	cvta.to.global.u64 	%rd159, %rd186;
	shl.b64 	%rd160, %rd7, 3;
	add.s64 	%rd18, %rd159, %rd160;
	mov.b32 	%r164, 0;
	mov.b16 	%rs27, 0;
	mov.u16 	%rs28, %rs27;
	mov.u32 	%r165, %r67;
$L__BB0_64:
	mov.u32 	%r49, %r165;
	add.s32 	%r165, %r49, -1;
	setp.ge.s32 	%p45, %r49, %r67;
	mov.f64 	%fd380, 0d0000000000000000;
	@%p45 bra 	$L__BB0_78;
	add.s32 	%r131, %r164, -1;
	mul.lo.s32 	%r51, %r165, %r67;
	setp.lt.u32 	%p46, %r131, 15;
	mov.f64 	%fd380, 0d0000000000000000;
	mov.u32 	%r168, %r49;
	@%p46 bra 	$L__BB0_68;
	and.b32  	%r52, %r164, -16;
	mov.b32 	%r167, 0;
	mov.f64 	%fd380, 0d0000000000000000;
	mov.u32 	%r168, %r49;
$L__BB0_67:
	.pragma "nounroll";
	add.s32 	%r133, %r168, %r51;
	mul.wide.s32 	%rd161, %r133, 8;
	add.s64 	%rd162, %rd3, %rd161;
	ld.global.f64 	%fd256, [%rd162];
	mul.wide.u32 	%rd163, %r168, 8;
	add.s64 	%rd164, %rd18, %rd163;
	ld.global.f64 	%fd257, [%rd164];
	fma.rn.f64 	%fd258, %fd256, %fd257, %fd380;
	ld.global.f64 	%fd259, [%rd162+8];
	ld.global.f64 	%fd260, [%rd164+8];
	fma.rn.f64 	%fd261, %fd259, %fd260, %fd258;
	ld.global.f64 	%fd262, [%rd162+16];
	ld.global.f64 	%fd263, [%rd164+16];
	fma.rn.f64 	%fd264, %fd262, %fd263, %fd261;
	ld.global.f64 	%fd265, [%rd162+24];
	ld.global.f64 	%fd266, [%rd164+24];
	fma.rn.f64 	%fd267, %fd265, %fd266, %fd264;
	ld.global.f64 	%fd268, [%rd162+32];
	ld.global.f64 	%fd269, [%rd164+32];
	fma.rn.f64 	%fd270, %fd268, %fd269, %fd267;
	ld.global.f64 	%fd271, [%rd162+40];
	ld.global.f64 	%fd272, [%rd164+40];
	fma.rn.f64 	%fd273, %fd271, %fd272, %fd270;
	ld.global.f64 	%fd274, [%rd162+48];
	ld.global.f64 	%fd275, [%rd164+48];
	fma.rn.f64 	%fd276, %fd274, %fd275, %fd273;
	ld.global.f64 	%fd277, [%rd162+56];
	ld.global.f64 	%fd278, [%rd164+56];
	fma.rn.f64 	%fd279, %fd277, %fd278, %fd276;
	ld.global.f64 	%fd280, [%rd162+64];
	ld.global.f64 	%fd281, [%rd164+64];
	fma.rn.f64 	%fd282, %fd280, %fd281, %fd279;
	ld.global.f64 	%fd283, [%rd162+72];
	ld.global.f64 	%fd284, [%rd164+72];
	fma.rn.f64 	%fd285, %fd283, %fd284, %fd282;
	ld.global.f64 	%fd286, [%rd162+80];
	ld.global.f64 	%fd287, [%rd164+80];
	fma.rn.f64 	%fd288, %fd286, %fd287, %fd285;
	ld.global.f64 	%fd289, [%rd162+88];
	ld.global.f64 	%fd290, [%rd164+88];
	fma.rn.f64 	%fd291, %fd289, %fd290, %fd288;
	ld.global.f64 	%fd292, [%rd162+96];
	ld.global.f64 	%fd293, [%rd164+96];
	fma.rn.f64 	%fd294, %fd292, %fd293, %fd291;
	ld.global.f64 	%fd295, [%rd162+104];
	ld.global.f64 	%fd296, [%rd164+104];
	fma.rn.f64 	%fd297, %fd295, %fd296, %fd294;
	ld.global.f64 	%fd298, [%rd162+112];
	ld.global.f64 	%fd299, [%rd164+112];
	fma.rn.f64 	%fd300, %fd298, %fd299, %fd297;
	ld.global.f64 	%fd301, [%rd162+120];
	ld.global.f64 	%fd302, [%rd164+120];
	fma.rn.f64 	%fd380, %fd301, %fd302, %fd300;
	add.s32 	%r168, %r168, 16;
	add.s32 	%r167, %r167, 16;
	setp.ne.s32 	%p47, %r167, %r52;
	@%p47 bra 	$L__BB0_67;
$L__BB0_68:
	and.b32  	%r134, %r164, 15;
	setp.eq.s32 	%p48, %r134, 0;
	@%p48 bra 	$L__BB0_78;
	cvt.u32.u16 	%r135, %rs28;
	and.b32  	%r58, %r135, 15;
	add.s32 	%r136, %r58, -1;
	setp.lt.u32 	%p49, %r136, 7;
	@%p49 bra 	$L__BB0_71;
	add.s32 	%r137, %r168, %r51;
	mul.wide.s32 	%rd165, %r137, 8;
	add.s64 	%rd166, %rd3, %rd165;
	ld.global.f64 	%fd304, [%rd166];
	mul.wide.u32 	%rd167, %r168, 8;
	add.s64 	%rd168, %rd18, %rd167;
	ld.global.f64 	%fd305, [%rd168];
	fma.rn.f64 	%fd306, %fd304, %fd305, %fd380;
	ld.global.f64 	%fd307, [%rd166+8];
	ld.global.f64 	%fd308, [%rd168+8];
	fma.rn.f64 	%fd309, %fd307, %fd308, %fd306;
	ld.global.f64 	%fd310, [%rd166+16];
	ld.global.f64 	%fd311, [%rd168+16];
	fma.rn.f64 	%fd312, %fd310, %fd311, %fd309;
	ld.global.f64 	%fd313, [%rd166+24];
	ld.global.f64 	%fd314, [%rd168+24];
	fma.rn.f64 	%fd315, %fd313, %fd314, %fd312;
	ld.global.f64 	%fd316, [%rd166+32];
	ld.global.f64 	%fd317, [%rd168+32];
	fma.rn.f64 	%fd318, %fd316, %fd317, %fd315;
	ld.global.f64 	%fd319, [%rd166+40];
	ld.global.f64 	%fd320, [%rd168+40];
	fma.rn.f64 	%fd321, %fd319, %fd320, %fd318;
	ld.global.f64 	%fd322, [%rd166+48];
	ld.global.f64 	%fd323, [%rd168+48];
	fma.rn.f64 	%fd324, %fd322, %fd323, %fd321;
	ld.global.f64 	%fd325, [%rd166+56];
	ld.global.f64 	%fd326, [%rd168+56];
	fma.rn.f64 	%fd380, %fd325, %fd326, %fd324;
	add.s32 	%r168, %r168, 8;
$L__BB0_71:
	and.b32  	%r138, %r58, 7;
	setp.eq.s32 	%p50, %r138, 0;
	@%p50 bra 	$L__BB0_78;
	cvt.u32.u16 	%r139, %rs27;
	and.b32  	%r140, %r139, 7;
	and.b32  	%r61, %r139, 3;
	add.s32 	%r141, %r140, -1;
	setp.lt.u32 	%p51, %r141, 3;
	@%p51 bra 	$L__BB0_74;
	add.s32 	%r142, %r168, %r51;
	mul.wide.s32 	%rd169, %r142, 8;
	add.s64 	%rd170, %rd3, %rd169;
	ld.global.f64 	%fd328, [%rd170];
	mul.wide.u32 	%rd171, %r168, 8;
	add.s64 	%rd172, %rd18, %rd171;
	ld.global.f64 	%fd329, [%rd172];
	fma.rn.f64 	%fd330, %fd328, %fd329, %fd380;
	ld.global.f64 	%fd331, [%rd170+8];
	ld.global.f64 	%fd332, [%rd172+8];
	fma.rn.f64 	%fd333, %fd331, %fd332, %fd330;
	ld.global.f64 	%fd334, [%rd170+16];
	ld.global.f64 	%fd335, [%rd172+16];
	fma.rn.f64 	%fd336, %fd334, %fd335, %fd333;
	ld.global.f64 	%fd337, [%rd170+24];
	ld.global.f64 	%fd338, [%rd172+24];
	fma.rn.f64 	%fd380, %fd337, %fd338, %fd336;
	add.s32 	%r168, %r168, 4;
$L__BB0_74:
	setp.eq.s32 	%p52, %r61, 0;
	@%p52 bra 	$L__BB0_78;
	add.s32 	%r143, %r168, %r51;
	mul.wide.s32 	%rd173, %r143, 8;
	add.s64 	%rd19, %rd3, %rd173;
	ld.global.f64 	%fd339, [%rd19];
	mul.wide.u32 	%rd174, %r168, 8;
	add.s64 	%rd20, %rd18, %rd174;
	ld.global.f64 	%fd340, [%rd20];
	fma.rn.f64 	%fd380, %fd339, %fd340, %fd380;
	setp.eq.s32 	%p53, %r61, 1;
	@%p53 bra 	$L__BB0_78;
	ld.global.f64 	%fd341, [%rd19+8];
	ld.global.f64 	%fd342, [%rd20+8];
	fma.rn.f64 	%fd380, %fd341, %fd342, %fd380;
	setp.eq.s32 	%p54, %r61, 2;
	@%p54 bra 	$L__BB0_78;
	ld.global.f64 	%fd343, [%rd19+16];
	ld.global.f64 	%fd344, [%rd20+16];
	fma.rn.f64 	%fd380, %fd343, %fd344, %fd380;
$L__BB0_78:
	cvt.s64.s32 	%rd175, %r49;
	mul.wide.s32 	%rd176, %r49, 8;
	add.s64 	%rd177, %rd8, %rd176;
	ld.global.f64 	%fd345, [%rd177+-8];
	sub.f64 	%fd346, %fd345, %fd380;
	mul.lo.s32 	%r144, %r165, %r67;
	cvt.s64.s32 	%rd178, %r144;
	add.s64 	%rd179, %rd178, %rd175;
	shl.b64 	%rd180, %rd179, 3;
	add.s64 	%rd181, %rd3, %rd180;
	ld.global.f64 	%fd347, [%rd181+-8];
	div.rn.f64 	%fd348, %fd346, %fd347;
	add.s64 	%rd182, %rd18, %rd176;
	st.global.f64 	[%rd182+-8], %fd348;
	setp.gt.s32 	%p55, %r49, 1;
	add.s32 	%r164, %r164, 1;
	add.s16 	%rs28, %rs28, 1;
	add.s16 	%rs27, %rs27, 1;
	@%p55 bra 	$L__BB0_64;
	mov.u32 	%r158, %ntid.x;
	setp.lt.u32 	%p56, %r158, %r67;
	@%p56 bra 	$L__BB0_47;
$L__BB0_80:
	bar.sync 	0;
	ret;
$L__BB0_81:
	mov.b64 	%rd115, 4607182418800017408;
	st.global.u64 	[%rd5], %rd115;
	bra.uni 	$L__BB0_43;

}


// ===== COMPILED SASS (sm_100) =====

	.target	sm_100

	.elftype	@"ET_EXEC"


//--------------------- .note.nv.tkinfo           --------------------------
	.section	.note.nv.tkinfo,"",@"SHT_NOTE"
	.sectionflags	@"SHF_NOTE_NV_TKINFO"
	.tkinfo
        /*0018*/ 	.word	0x00000002
        /*0030*/ 	.string	""
        /*0030*/ 	.string	"ptxas"
        /*0030*/ 	.string	"Cuda compilation tools, release 13.0, V13.0.88"
        /*0030*/ 	.string	"Build cuda_13.0.r13.0/compiler.36424714_0"
        /*0030*/ 	.string	"-arch sm_100 -m 64 "



//--------------------- .note.nv.cuinfo           --------------------------
	.section	.note.nv.cuinfo,"",@"SHT_NOTE"
	.sectionflags	@"SHF_NOTE_NV_CUINFO"
        /*0018*/ 	.short	0x0002
        /*001a*/ 	.short	0x0064
        /*001c*/ 	.short	0x0082
	.zero		2


//--------------------- .nv.info                  --------------------------
	.section	.nv.info,"",@"SHT_CUDA_INFO"
	.align	4


	//----- nvinfo : EIATTR_REGCOUNT
	.align		4
        /*0000*/ 	.byte	0x04, 0x2f
        /*0002*/ 	.short	(.L_1 - .L_0)
	.align		4
.L_0:
        /*0004*/ 	.word	index@(_Z9lu_decompPdS_S_S_S_S_i)
        /*0008*/ 	.word	0x00000028


	//----- nvinfo : EIATTR_FRAME_SIZE
	.align		4
.L_1:
        /*000c*/ 	.byte	0x04, 0x11
        /*000e*/ 	.short	(.L_3 - .L_2)
	.align		4
.L_2:
        /*0010*/ 	.word	index@($__internal_0_$__cuda_sm20_div_rn_f64_full)
        /*0014*/ 	.word	0x00000000


	//----- nvinfo : EIATTR_FRAME_SIZE
	.align		4
.L_3:
        /*0018*/ 	.byte	0x04, 0x11
        /*001a*/ 	.short	(.L_5 - .L_4)
	.align		4
.L_4:
        /*001c*/ 	.word	index@(_Z9lu_decompPdS_S_S_S_S_i)
        /*0020*/ 	.word	0x00000000


	//----- nvinfo : EIATTR_MIN_STACK_SIZE
	.align		4
.L_5:
        /*0024*/ 	.byte	0x04, 0x12
        /*0026*/ 	.short	(.L_7 - .L_6)
	.align		4
.L_6:
        /*0028*/ 	.word	index@(_Z9lu_decompPdS_S_S_S_S_i)
        /*002c*/ 	.word	0x00000000
.L_7:


//--------------------- .nv.compat                --------------------------
	.section	.nv.compat,"",@"SHT_CUDA_COMPAT_INFO"
	.align	4
        /*0000*/ 	.byte	0x02, 0x09, 0x00, 0x00, 0x02, 0x02, 0x01, 0x00, 0x02, 0x05, 0x05, 0x00, 0x03, 0x07, 0x01, 0x01
        /*0010*/ 	.byte	0x02, 0x03, 0x00, 0x00, 0x02, 0x06, 0x01, 0x00, 0x04, 0x0b, 0x08, 0x00, 0x01, 0x00, 0x00, 0x00
        /*0020*/ 	.byte	0x00, 0x00, 0x00, 0x00


//--------------------- .nv.info._Z9lu_decompPdS_S_S_S_S_i --------------------------
	.section	.nv.info._Z9lu_decompPdS_S_S_S_S_i,"",@"SHT_CUDA_INFO"
	.sectionflags	@""
	.align	4


	//----- nvinfo : EIATTR_CUDA_API_VERSION
	.align		4
        /*0000*/ 	.byte	0x04, 0x37
        /*0002*/ 	.short	(.L_9 - .L_8)
.L_8:
        /*0004*/ 	.word	0x00000082


	//----- nvinfo : EIATTR_KPARAM_INFO
	.align		4
.L_9:
        /*0008*/ 	.byte	0x04, 0x17
        /*000a*/ 	.short	(.L_11 - .L_10)
.L_10:
        /*000c*/ 	.word	0x00000000
        /*0010*/ 	.short	0x0006
        /*0012*/ 	.short	0x0030
        /*0014*/ 	.byte	0x00, 0xf0, 0x11, 0x00


	//----- nvinfo : EIATTR_KPARAM_INFO
	.align		4
.L_11:
        /*0018*/ 	.byte	0x04, 0x17
        /*001a*/ 	.short	(.L_13 - .L_12)
.L_12:
        /*001c*/ 	.word	0x00000000
        /*0020*/ 	.short	0x0005
        /*0022*/ 	.short	0x0028
        /*0024*/ 	.byte	0x00, 0xf5, 0x21, 0x00


	//----- nvinfo : EIATTR_KPARAM_INFO
	.align		4
.L_13:
        /*0028*/ 	.byte	0x04, 0x17
        /*002a*/ 	.short	(.L_15 - .L_14)
.L_14:
        /*002c*/ 	.word	0x00000000
        /*0030*/ 	.short	0x0004
        /*0032*/ 	.short	0x0020
        /*0034*/ 	.byte	0x00, 0xf5, 0x21, 0x00


	//----- nvinfo : EIATTR_KPARAM_INFO
	.align		4
.L_15:
        /*0038*/ 	.byte	0x04, 0x17
        /*003a*/ 	.short	(.L_17 - .L_16)
.L_16:
        /*003c*/ 	.word	0x00000000
        /*0040*/ 	.short	0x0003
        /*0042*/ 	.short	0x0018
        /*0044*/ 	.byte	0x00, 0xf5, 0x21, 0x00


	//----- nvinfo : EIATTR_KPARAM_INFO
	.align		4
.L_17:
        /*0048*/ 	.byte	0x04, 0x17
        /*004a*/ 	.short	(.L_19 - .L_18)
.L_18:
        /*004c*/ 	.word	0x00000000
        /*0050*/ 	.short	0x0002
        /*0052*/ 	.short	0x0010
        /*0054*/ 	.byte	0x00, 0xf5, 0x21, 0x00


	//----- nvinfo : EIATTR_KPARAM_INFO
	.align		4
.L_19:
        /*0058*/ 	.byte	0x04, 0x17
        /*005a*/ 	.short	(.L_21 - .L_20)
.L_20:
        /*005c*/ 	.word	0x00000000
        /*0060*/ 	.short	0x0001
        /*0062*/ 	.short	0x0008
        /*0064*/ 	.byte	0x00, 0xf5, 0x21, 0x00


	//----- nvinfo : EIATTR_KPARAM_INFO
	.align		4
.L_21:
        /*0068*/ 	.byte	0x04, 0x17
        /*006a*/ 	.short	(.L_23 - .L_22)
.L_22:
        /*006c*/ 	.word	0x00000000
        /*0070*/ 	.short	0x0000
        /*0072*/ 	.short	0x0000
        /*0074*/ 	.byte	0x00, 0xf5, 0x21, 0x00


	//----- nvinfo : EIATTR_SPARSE_MMA_MASK
	.align		4
.L_23:
        /*0078*/ 	.byte	0x03, 0x50
        /*007a*/ 	.short	0x0000


	//----- nvinfo : EIATTR_MAXREG_COUNT
	.align		4
        /*007c*/ 	.byte	0x03, 0x1b
        /*007e*/ 	.short	0x00ff


	//----- nvinfo : EIATTR_NUM_BARRIERS
	.align		4
        /*0080*/ 	.byte	0x02, 0x4c
        /*0082*/ 	.byte	0x01
	.zero		1


	//----- nvinfo : EIATTR_MERCURY_ISA_VERSION
	.align		4
        /*0084*/ 	.byte	0x03, 0x5f
        /*0086*/ 	.short	0x0101


	//----- nvinfo : EIATTR_VRC_CTA_INIT_COUNT
	.align		4
        /*0088*/ 	.byte	0x02, 0x4a
	.zero		1
	.zero		1


	//----- nvinfo : EIATTR_EXIT_INSTR_OFFSETS
	.align		4
        /*008c*/ 	.byte	0x04, 0x1c
        /*008e*/ 	.short	(.L_25 - .L_24)


	//   ....[0]....
.L_24:
        /*0090*/ 	.word	0x00003580


	//----- nvinfo : EIATTR_CRS_STACK_SIZE
	.align		4
.L_25:
        /*0094*/ 	.byte	0x04, 0x1e
        /*0096*/ 	.short	(.L_27 - .L_26)
.L_26:
        /*0098*/ 	.word	0x00000000


	//----- nvinfo : EIATTR_CBANK_PARAM_SIZE
	.align		4
.L_27:
        /*009c*/ 	.byte	0x03, 0x19
        /*009e*/ 	.short	0x0034


	//----- nvinfo : EIATTR_PARAM_CBANK
	.align		4
        /*00a0*/ 	.byte	0x04, 0x0a
        /*00a2*/ 	.short	(.L_29 - .L_28)
	.align		4
.L_28:
        /*00a4*/ 	.word	index@(.nv.constant0._Z9lu_decompPdS_S_S_S_S_i)
        /*00a8*/ 	.short	0x0380
        /*00aa*/ 	.short	0x0034


	//----- nvinfo : EIATTR_SW_WAR
	.align		4
.L_29:
        /*00ac*/ 	.byte	0x04, 0x36
        /*00ae*/ 	.short	(.L_31 - .L_30)
.L_30:
        /*00b0*/ 	.word	0x00000008
.L_31:


//--------------------- .nv.callgraph             --------------------------
	.section	.nv.callgraph,"",@"SHT_CUDA_CALLGRAPH"
	.align	4
	.sectionentsize	8
	.align		4
        /*0000*/ 	.word	0x00000000
	.align		4
        /*0004*/ 	.word	0xffffffff
	.align		4
        /*0008*/ 	.word	0x00000000
	.align		4
        /*000c*/ 	.word	0xfffffffe
	.align		4
        /*0010*/ 	.word	0x00000000
	.align		4
        /*0014*/ 	.word	0xfffffffd
	.align		4
        /*0018*/ 	.word	0x00000000
	.align		4
        /*001c*/ 	.word	0xfffffffc


//--------------------- .text._Z9lu_decompPdS_S_S_S_S_i --------------------------
	.section	.text._Z9lu_decompPdS_S_S_S_S_i,"ax",@progbits
	.align	128
        .global         _Z9lu_decompPdS_S_S_S_S_i
        .type           _Z9lu_decompPdS_S_S_S_S_i,@function
        .size           _Z9lu_decompPdS_S_S_S_S_i,(.L_x_67 - _Z9lu_decompPdS_S_S_S_S_i)
        .other          _Z9lu_decompPdS_S_S_S_S_i,@"STO_CUDA_ENTRY STV_DEFAULT"
_Z9lu_decompPdS_S_S_S_S_i:
.text._Z9lu_decompPdS_S_S_S_S_i:
[----:B------:R-:W-:Y:S01]  /*0000*/  LDC R1, c[0x0][0x37c] ;  /* 0x0000df00ff017b82 */ /* 0x000fe20000000800 */
[----:B------:R-:W0:Y:S01]  /*0010*/  LDCU UR6, c[0x0][0x3b0] ;  /* 0x00007600ff0677ac */ /* 0x000e220008000800 */
[----:B------:R-:W1:Y:S01]  /*0020*/  LDCU.64 UR4, c[0x0][0x358] ;  /* 0x00006b00ff0477ac */ /* 0x000e620008000a00 */
[----:B0-----:R-:W-:-:S05]  /*0030*/  IMAD.U32 R8, RZ, RZ, UR6 ;  /* 0x00000006ff087e24 */ /* 0x001fca000f8e00ff */
[----:B------:R-:W-:-:S13]  /*0040*/  ISETP.GE.AND P0, PT, R8, 0x1, PT ;  /* 0x000000010800780c */ /* 0x000fda0003f06270 */
[----:B-1----:R-:W-:Y:S05]  /*0050*/  @!P0 BRA `(.L_x_0) ;  /* 0x0000001800988947 */ /* 0x002fea0003800000 */
[----:B------:R-:W0:Y:S01]  /*0060*/  S2R R4, SR_TID.X ;  /* 0x0000000000047919 */ /* 0x000e220000002100 */
[----:B------:R-:W-:Y:S01]  /*0070*/  BSSY.RECONVERGENT B0, `(.L_x_0) ;  /* 0x00001a4000007945 */ /* 0x000fe20003800200 */
[----:B------:R-:W-:Y:S01]  /*0080*/  IMAD.MOV.U32 R3, RZ, RZ, RZ ;  /* 0x000000ffff037224 */ /* 0x000fe200078e00ff */
[----:B------:R-:W-:Y:S01]  /*0090*/  PRMT R2, RZ, 0x7610, R2 ;  /* 0x00007610ff027816 */ /* 0x000fe20000000002 */
[----:B------:R-:W1:Y:S01]  /*00a0*/  LDCU UR6, c[0x0][0x360] ;  /* 0x00006c00ff0677ac */ /* 0x000e620008000800 */
[----:B------:R-:W-:Y:S01]  /*00b0*/  PRMT R0, RZ, 0x7610, R0 ;  /* 0x00007610ff007816 */ /* 0x000fe20000000000 */
[----:B------:R-:W2:Y:S01]  /*00c0*/  LDCU UR11, c[0x0][0x3b0] ;  /* 0x00007600ff0b77ac */ /* 0x000ea20008000800 */
[----:B------:R-:W3:Y:S05]  /*00d0*/  LDCU UR10, c[0x0][0x3b0] ;  /* 0x00007600ff0a77ac */ /* 0x000eea0008000800 */
.L_x_41:
[----:B----4-:R-:W4:Y:S01]  /*00e0*/  LDCU UR7, c[0x0][0x3b0] ;  /* 0x00007600ff0777ac */ /* 0x010f220008000800 */
[----:B------:R-:W-:Y:S01]  /*00f0*/  BSSY.RECONVERGENT B1, `(.L_x_1) ;  /* 0x00000ad000017945 */ /* 0x000fe20003800200 */
[----:B----4-:R-:W-:-:S05]  /*0100*/  IMAD.U32 R8, RZ, RZ, UR7 ;  /* 0x00000007ff087e24 */ /* 0x010fca000f8e00ff */
[----:B0-----:R-:W-:-:S13]  /*0110*/  ISETP.GE.U32.AND P0, PT, R4, R8, PT ;  /* 0x000000080400720c */ /* 0x001fda0003f06070 */
[----:B-123--:R-:W-:Y:S05]  /*0120*/  @P0 BRA `(.L_x_2) ;  /* 0x0000000800a40947 */ /* 0x00efea0003800000 */
[C---:B------:R-:W-:Y:S01]  /*0130*/  ISETP.NE.AND P0, PT, R3.reuse, RZ, PT ;  /* 0x000000ff0300720c */ /* 0x040fe20003f05270 */
[----:B------:R-:W-:Y:S01]  /*0140*/  IMAD R5, R3, R8, RZ ;  /* 0x0000000803057224 */ /* 0x000fe200078e02ff */
[----:B------:R-:W-:-:S11]  /*0150*/  LOP3.LUT R6, R0, 0x7, RZ, 0xc0, !PT ;  /* 0x0000000700067812 */ /* 0x000fd600078ec0ff */
[----:B------:R-:W-:Y:S05]  /*0160*/  @P0 BRA `(.L_x_3) ;  /* 0x0000000000440947 */ /* 0x000fea0003800000 */
[----:B------:R-:W0:Y:S01]  /*0170*/  LDC.64 R14, c[0x0][0x390] ;  /* 0x0000e400ff0e7b82 */ /* 0x000e220000000a00 */
[----:B------:R-:W-:-:S07]  /*0180*/  IMAD.MOV.U32 R9, RZ, RZ, R4 ;  /* 0x000000ffff097224 */ /* 0x000fce00078e0004 */
[----:B------:R-:W4:Y:S02]  /*0190*/  LDC.64 R12, c[0x0][0x380] ;  /* 0x0000e000ff0c7b82 */ /* 0x000f240000000a00 */
.L_x_6:
[----:B------:R-:W-:Y:S01]  /*01a0*/  ISETP.GE.AND P0, PT, R9, RZ, PT ;  /* 0x000000ff0900720c */ /* 0x000fe20003f06270 */
[----:B------:R-:W-:Y:S01]  /*01b0*/  BSSY.RECONVERGENT B2, `(.L_x_4) ;  /* 0x0000008000027945 */ /* 0x000fe20003800200 */
[----:B--2---:R-:W-:-:S11]  /*01c0*/  MOV R8, UR11 ;  /* 0x0000000b00087c02 */ /* 0x004fd60008000f00 */
[----:B------:R-:W-:Y:S05]  /*01d0*/  @!P0 BRA `(.L_x_5) ;  /* 0x0000000000148947 */ /* 0x000fea0003800000 */
[----:B------:R-:W-:-:S04]  /*01e0*/  IMAD.IADD R11, R5, 0x1, R9 ;  /* 0x00000001050b7824 */ /* 0x000fc800078e0209 */
[----:B----4-:R-:W-:-:S06]  /*01f0*/  IMAD.WIDE.U32 R6, R11, 0x8, R12 ;  /* 0x000000080b067825 */ /* 0x010fcc00078e000c */
[----:B------:R-:W2:Y:S01]  /*0200*/  LDG.E.64 R6, desc[UR4][R6.64] ;  /* 0x0000000406067981 */ /* 0x000ea2000c1e1b00 */
[----:B0-----:R-:W-:-:S05]  /*0210*/  IMAD.WIDE.U32 R10, R11, 0x8, R14 ;  /* 0x000000080b0a7825 */ /* 0x001fca00078e000e */
[----:B--2---:R2:W-:Y:S02]  /*0220*/  STG.E.64 desc[UR4][R10.64], R6 ;  /* 0x000000060a007986 */ /* 0x0045e4000c101b04 */
.L_x_5:
[----:B-1-3--:R-:W-:Y:S05]  /*0230*/  BSYNC.RECONVERGENT B2 ;  /* 0x0000000000027941 */ /* 0x00afea0003800200 */
.L_x_4:
[----:B------:R-:W-:-:S05]  /*0240*/  VIADD R9, R9, UR6 ;  /* 0x0000000609097c36 */ /* 0x000fca0008000000 */
[----:B------:R-:W-:-:S13]  /*0250*/  ISETP.GE.AND P0, PT, R9, R8, PT ;  /* 0x000000080900720c */ /* 0x000fda0003f06270 */
[----:B------:R-:W-:Y:S05]  /*0260*/  @!P0 BRA `(.L_x_6) ;  /* 0xfffffffc00cc8947 */ /* 0x000fea000383ffff */
[----:B------:R-:W-:Y:S05]  /*0270*/  BRA `(.L_x_2) ;  /* 0x0000000800507947 */ /* 0x000fea0003800000 */
.L_x_3:
[----:B------:R-:W-:Y:S01]  /*0280*/  LOP3.LUT R7, R2, 0x3, RZ, 0xc0, !PT ;  /* 0x0000000302077812 */ /* 0x000fe200078ec0ff */
[----:B------:R-:W-:-:S03]  /*0290*/  IMAD.MOV.U32 R32, RZ, RZ, R4 ;  /* 0x000000ffff207224 */ /* 0x000fc600078e0004 */
[----:B------:R-:W-:Y:S02]  /*02a0*/  ISETP.NE.AND P0, PT, R7, 0x1, PT ;  /* 0x000000010700780c */ /* 0x000fe40003f05270 */
[----:B------:R-:W-:-:S11]  /*02b0*/  LOP3.LUT R7, R3, 0x7ffffff8, RZ, 0xc0, !PT ;  /* 0x7ffffff803077812 */ /* 0x000fd600078ec0ff */
.L_x_19:
[----:B------:R-:W-:Y:S01]  /*02c0*/  ISETP.GE.AND P1, PT, R32, R3, PT ;  /* 0x000000032000720c */ /* 0x000fe20003f26270 */
[----:B------:R-:W-:-:S12]  /*02d0*/  BSSY.RECONVERGENT B2, `(.L_x_7) ;  /* 0x0000089000027945 */ /* 0x000fd80003800200 */
[----:B0-----:R-:W-:Y:S05]  /*02e0*/  @!P1 BRA `(.L_x_8) ;  /* 0x00000008001c9947 */ /* 0x001fea0003800000 */
[----:B------:R-:W-:Y:S01]  /*02f0*/  ISETP.GE.U32.AND P1, PT, R3, 0x8, PT ;  /* 0x000000080300780c */ /* 0x000fe20003f26070 */
[----:B------:R-:W-:Y:S01]  /*0300*/  BSSY.RECONVERGENT B3, `(.L_x_9) ;  /* 0x0000032000037945 */ /* 0x000fe20003800200 */
[----:B------:R-:W-:Y:S01]  /*0310*/  IMAD.MOV.U32 R30, RZ, RZ, RZ ;  /* 0x000000ffff1e7224 */ /* 0x000fe200078e00ff */
[----:B------:R-:W-:-:S10]  /*0320*/  CS2R R18, SRZ ;  /* 0x0000000000127805 */ /* 0x000fd4000001ff00 */
[----:B------:R-:W-:Y:S05]  /*0330*/  @!P1 BRA `(.L_x_10) ;  /* 0x0000000000b89947 */ /* 0x000fea0003800000 */
[----:B------:R-:W-:Y:S01]  /*0340*/  HFMA2 R34, -RZ, RZ, 0, 0 ;  /* 0x00000000ff227431 */ /* 0x000fe200000001ff */
[----:B------:R-:W-:Y:S01]  /*0350*/  BSSY.RECONVERGENT B4, `(.L_x_11) ;  /* 0x000002b000047945 */ /* 0x000fe20003800200 */
[----:B------:R-:W-:-:S07]  /*0360*/  CS2R R18, SRZ ;  /* 0x0000000000127805 */ /* 0x000fce000001ff00 */
.L_x_12:
[----:B------:R-:W0:Y:S01]  /*0370*/  LDC R33, c[0x0][0x3b0] ;  /* 0x0000ec00ff217b82 */ /* 0x000e220000000800 */
[----:B------:R-:W-:-:S07]  /*0380*/  IMAD.IADD R11, R5, 0x1, R34 ;  /* 0x00000001050b7824 */ /* 0x000fce00078e0222 */
[----:B------:R-:W4:Y:S08]  /*0390*/  LDC.64 R8, c[0x0][0x388] ;  /* 0x0000e200ff087b82 */ /* 0x000f300000000a00 */
[----:B------:R-:W5:Y:S01]  /*03a0*/  LDC.64 R28, c[0x0][0x390] ;  /* 0x0000e400ff1c7b82 */ /* 0x000f620000000a00 */
[----:B0-----:R-:W-:Y:S02]  /*03b0*/  IMAD R13, R34, R33, R32 ;  /* 0x00000021220d7224 */ /* 0x001fe400078e0220 */
[----:B----4-:R-:W-:-:S05]  /*03c0*/  IMAD.WIDE.U32 R8, R11, 0x8, R8 ;  /* 0x000000080b087825 */ /* 0x010fca00078e0008 */
[----:B------:R-:W4:Y:S01]  /*03d0*/  LDG.E.64 R16, desc[UR4][R8.64] ;  /* 0x0000000408107981 */ /* 0x000f22000c1e1b00 */
[----:B-----5:R-:W-:-:S03]  /*03e0*/  IMAD.WIDE R28, R13, 0x8, R28 ;  /* 0x000000080d1c7825 */ /* 0x020fc600078e021c */
[----:B------:R-:W5:Y:S04]  /*03f0*/  LDG.E.64 R22, desc[UR4][R8.64+0x10] ;  /* 0x0000100408167981 */ /* 0x000f68000c1e1b00 */
[----:B------:R0:W4:Y:S04]  /*0400*/  LDG.E.64 R14, desc[UR4][R28.64] ;  /* 0x000000041c0e7981 */ /* 0x000128000c1e1b00 */
[----:B------:R-:W2:Y:S04]  /*0410*/  LDG.E.64 R12, desc[UR4][R8.64+0x8] ;  /* 0x00000804080c7981 */ /* 0x000ea8000c1e1b00 */
[----:B------:R-:W3:Y:S01]  /*0420*/  LDG.E.64 R20, desc[UR4][R8.64+0x18] ;  /* 0x0000180408147981 */ /* 0x000ee2000c1e1b00 */
[----:B0-----:R-:W-:-:S05]  /*0430*/  IMAD.WIDE.U32 R28, R33, 0x8, R28 ;  /* 0x00000008211c7825 */ /* 0x001fca00078e001c */
[----:B------:R-:W2:Y:S01]  /*0440*/  LDG.E.64 R26, desc[UR4][R28.64] ;  /* 0x000000041c1a7981 */ /* 0x000ea2000c1e1b00 */
[----:B------:R-:W-:-:S05]  /*0450*/  IMAD.WIDE.U32 R30, R33, 0x8, R28 ;  /* 0x00000008211e7825 */ /* 0x000fca00078e001c */
[----:B------:R-:W5:Y:S01]  /*0460*/  LDG.E.64 R24, desc[UR4][R30.64] ;  /* 0x000000041e187981 */ /* 0x000f62000c1e1b00 */
[----:B------:R-:W-:-:S05]  /*0470*/  IMAD.WIDE.U32 R36, R33, 0x8, R30 ;  /* 0x0000000821247825 */ /* 0x000fca00078e001e */
[----:B------:R0:W3:Y:S02]  /*0480*/  LDG.E.64 R10, desc[UR4][R36.64] ;  /* 0x00000004240a7981 */ /* 0x0000e4000c1e1b00 */
[----:B0-----:R-:W-:-:S04]  /*0490*/  IMAD.WIDE.U32 R36, R33, 0x8, R36 ;  /* 0x0000000821247825 */ /* 0x001fc800078e0024 */
[----:B------:R-:W-:-:S04]  /*04a0*/  IMAD.WIDE.U32 R28, R33, 0x8, R36 ;  /* 0x00000008211c7825 */ /* 0x000fc800078e0024 */
[C---:B------:R-:W-:Y:S01]  /*04b0*/  IMAD.WIDE.U32 R30, R33.reuse, 0x8, R28 ;  /* 0x00000008211e7825 */ /* 0x040fe200078e001c */
[----:B----4-:R-:W-:Y:S01]  /*04c0*/  DFMA R14, R16, R14, R18 ;  /* 0x0000000e100e722b */ /* 0x010fe20000000012 */
[----:B------:R-:W4:Y:S04]  /*04d0*/  LDG.E.64 R16, desc[UR4][R8.64+0x20] ;  /* 0x0000200408107981 */ /* 0x000f28000c1e1b00 */
[----:B------:R-:W4:Y:S03]  /*04e0*/  LDG.E.64 R18, desc[UR4][R36.64] ;  /* 0x0000000424127981 */ /* 0x000f26000c1e1b00 */
[----:B--2---:R-:W-:Y:S01]  /*04f0*/  DFMA R26, R12, R26, R14 ;  /* 0x0000001a0c1a722b */ /* 0x004fe2000000000e */
[----:B------:R-:W2:Y:S04]  /*0500*/  LDG.E.64 R12, desc[UR4][R8.64+0x28] ;  /* 0x00002804080c7981 */ /* 0x000ea8000c1e1b00 */
[----:B------:R-:W2:Y:S03]  /*0510*/  LDG.E.64 R14, desc[UR4][R28.64] ;  /* 0x000000041c0e7981 */ /* 0x000ea6000c1e1b00 */
[----:B-----5:R-:W-:Y:S01]  /*0520*/  DFMA R26, R22, R24, R26 ;  /* 0x00000018161a722b */ /* 0x020fe2000000001a */
[----:B------:R-:W5:Y:S04]  /*0530*/  LDG.E.64 R24, desc[UR4][R8.64+0x30] ;  /* 0x0000300408187981 */ /* 0x000f68000c1e1b00 */
[----:B------:R0:W5:Y:S04]  /*0540*/  LDG.E.64 R22, desc[UR4][R30.64] ;  /* 0x000000041e167981 */ /* 0x000168000c1e1b00 */
[----:B------:R-:W5:Y:S01]  /*0550*/  LDG.E.64 R28, desc[UR4][R8.64+0x38] ;  /* 0x00003804081c7981 */ /* 0x000f62000c1e1b00 */
[----:B0-----:R-:W-:-:S05]  /*0560*/  IMAD.WIDE.U32 R30, R33, 0x8, R30 ;  /* 0x00000008211e7825 */ /* 0x001fca00078e001e */
[----:B------:R-:W5:Y:S01]  /*0570*/  LDG.E.64 R36, desc[UR4][R30.64] ;  /* 0x000000041e247981 */ /* 0x000f62000c1e1b00 */
[----:B---3--:R-:W-:Y:S01]  /*0580*/  DFMA R10, R20, R10, R26 ;  /* 0x0000000a140a722b */ /* 0x008fe2000000001a */
[----:B------:R-:W-:-:S05]  /*0590*/  VIADD R34, R34, 0x8 ;  /* 0x0000000822227836 */ /* 0x000fca0000000000 */
[----:B------:R-:W-:Y:S02]  /*05a0*/  ISETP.NE.AND P1, PT, R34, R7, PT ;  /* 0x000000072200720c */ /* 0x000fe40003f25270 */
[----:B----4-:R-:W-:-:S08]  /*05b0*/  DFMA R10, R16, R18, R10 ;  /* 0x00000012100a722b */ /* 0x010fd0000000000a */
[----:B--2---:R-:W-:-:S08]  /*05c0*/  DFMA R10, R12, R14, R10 ;  /* 0x0000000e0c0a722b */ /* 0x004fd0000000000a */
[----:B-----5:R-:W-:-:S08]  /*05d0*/  DFMA R10, R24, R22, R10 ;  /* 0x00000016180a722b */ /* 0x020fd0000000000a */
[----:B------:R-:W-:Y:S01]  /*05e0*/  DFMA R18, R28, R36, R10 ;  /* 0x000000241c12722b */ /* 0x000fe2000000000a */
[----:B------:R-:W-:Y:S10]  /*05f0*/  @P1 BRA `(.L_x_12) ;  /* 0xfffffffc005c1947 */ /* 0x000ff4000383ffff */
[----:B-1----:R-:W-:Y:S05]  /*0600*/  BSYNC.RECONVERGENT B4 ;  /* 0x0000000000047941 */ /* 0x002fea0003800200 */
.L_x_11:
[----:B------:R-:W-:-:S07]  /*0610*/  IMAD.MOV.U32 R30, RZ, RZ, R7 ;  /* 0x000000ffff1e7224 */ /* 0x000fce00078e0007 */
.L_x_10:
[----:B-123--:R-:W-:Y:S05]  /*0620*/  BSYNC.RECONVERGENT B3 ;  /* 0x0000000000037941 */ /* 0x00efea0003800200 */
.L_x_9:
[----:B------:R-:W-:Y:S01]  /*0630*/  LOP3.LUT P1, RZ, R3, 0x7, RZ, 0xc0, !PT ;  /* 0x0000000703ff7812 */ /* 0x000fe2000782c0ff */
[----:B------:R-:W-:-:S12]  /*0640*/  BSSY.RECONVERGENT B3, `(.L_x_13) ;  /* 0x0000049000037945 */ /* 0x000fd80003800200 */
[----:B------:R-:W-:Y:S05]  /*0650*/  @!P1 BRA `(.L_x_14) ;  /* 0x00000004001c9947 */ /* 0x000fea0003800000 */
[C---:B------:R-:W-:Y:S01]  /*0660*/  VIADD R8, R6.reuse, 0xffffffff ;  /* 0xffffffff06087836 */ /* 0x040fe20000000000 */
[----:B------:R-:W-:Y:S01]  /*0670*/  BSSY.RECONVERGENT B4, `(.L_x_15) ;  /* 0x0000020000047945 */ /* 0x000fe20003800200 */
[----:B------:R-:W-:-:S03]  /*0680*/  LOP3.LUT P1, RZ, R6, 0x3, RZ, 0xc0, !PT ;  /* 0x0000000306ff7812 */ /* 0x000fc6000782c0ff */
[----:B------:R-:W-:-:S13]  /*0690*/  ISETP.GE.U32.AND P2, PT, R8, 0x3, PT ;  /* 0x000000030800780c */ /* 0x000fda0003f46070 */
[----:B------:R-:W-:Y:S05]  /*06a0*/  @!P2 BRA `(.L_x_16) ;  /* 0x000000000070a947 */ /* 0x000fea0003800000 */
[----:B------:R-:W0:Y:S01]  /*06b0*/  LDC R25, c[0x0][0x3b0] ;  /* 0x0000ec00ff197b82 */ /* 0x000e220000000800 */
[----:B------:R-:W1:Y:S01]  /*06c0*/  LDCU.64 UR8, c[0x0][0x388] ;  /* 0x00007100ff0877ac */ /* 0x000e620008000a00 */
[CC--:B------:R-:W-:Y:S02]  /*06d0*/  IADD3 R9, PT, PT, R5.reuse, R30.reuse, RZ ;  /* 0x0000001e05097210 */ /* 0x0c0fe40007ffe0ff */
[----:B------:R-:W-:-:S04]  /*06e0*/  IADD3 R8, P2, PT, R5, R30, RZ ;  /* 0x0000001e05087210 */ /* 0x000fc80007f5e0ff */
[----:B------:R-:W2:Y:S08]  /*06f0*/  LDC.64 R12, c[0x0][0x388] ;  /* 0x0000e200ff0c7b82 */ /* 0x000eb00000000a00 */
[----:B------:R-:W3:Y:S01]  /*0700*/  LDC.64 R34, c[0x0][0x390] ;  /* 0x0000e400ff227b82 */ /* 0x000ee20000000a00 */
[----:B0-----:R-:W-:Y:S02]  /*0710*/  IMAD R11, R30, R25, R32 ;  /* 0x000000191e0b7224 */ /* 0x001fe400078e0220 */
[----:B--2---:R-:W-:-:S04]  /*0720*/  IMAD.WIDE.U32 R12, R9, 0x8, R12 ;  /* 0x00000008090c7825 */ /* 0x004fc800078e000c */
[----:B------:R-:W-:Y:S01]  /*0730*/  IMAD.X R9, RZ, RZ, RZ, P2 ;  /* 0x000000ffff097224 */ /* 0x000fe200010e06ff */
[C---:B-1----:R-:W-:Y:S01]  /*0740*/  LEA R22, P2, R8.reuse, UR8, 0x3 ;  /* 0x0000000808167c11 */ /* 0x042fe2000f8418ff */
[----:B------:R-:W2:Y:S01]  /*0750*/  LDG.E.64 R12, desc[UR4][R12.64] ;  /* 0x000000040c0c7981 */ /* 0x000ea2000c1e1b00 */
[----:B---3--:R-:W-:Y:S02]  /*0760*/  IMAD.WIDE R34, R11, 0x8, R34 ;  /* 0x000000080b227825 */ /* 0x008fe400078e0222 */
[----:B------:R-:W-:-:S03]  /*0770*/  LEA.HI.X R23, R8, UR9, R9, 0x3, P2 ;  /* 0x0000000908177c11 */ /* 0x000fc600090f1c09 */
[----:B------:R-:W2:Y:S01]  /*0780*/  LDG.E.64 R14, desc[UR4][R34.64] ;  /* 0x00000004220e7981 */ /* 0x000ea2000c1e1b00 */
[----:B------:R-:W-:-:S03]  /*0790*/  IMAD.WIDE.U32 R36, R25, 0x8, R34 ;  /* 0x0000000819247825 */ /* 0x000fc600078e0022 */
[----:B------:R-:W3:Y:S04]  /*07a0*/  LDG.E.64 R8, desc[UR4][R22.64+0x8] ;  /* 0x0000080416087981 */ /* 0x000ee8000c1e1b00 */
[----:B------:R-:W3:Y:S01]  /*07b0*/  LDG.E.64 R10, desc[UR4][R36.64] ;  /* 0x00000004240a7981 */ /* 0x000ee2000c1e1b00 */
[----:B------:R-:W-:-:S03]  /*07c0*/  IMAD.WIDE.U32 R28, R25, 0x8, R36 ;  /* 0x00000008191c7825 */ /* 0x000fc600078e0024 */
[----:B------:R-:W4:Y:S04]  /*07d0*/  LDG.E.64 R16, desc[UR4][R22.64+0x10] ;  /* 0x0000100416107981 */ /* 0x000f28000c1e1b00 */
[----:B------:R-:W4:Y:S01]  /*07e0*/  LDG.E.64 R20, desc[UR4][R28.64] ;  /* 0x000000041c147981 */ /* 0x000f22000c1e1b00 */
[----:B------:R-:W-:-:S03]  /*07f0*/  IMAD.WIDE.U32 R24, R25, 0x8, R28 ;  /* 0x0000000819187825 */ /* 0x000fc600078e001c */
[----:B------:R-:W5:Y:S04]  /*0800*/  LDG.E.64 R26, desc[UR4][R22.64+0x18] ;  /* 0x00001804161a7981 */ /* 0x000f68000c1e1b00 */
[----:B------:R-:W5:Y:S01]  /*0810*/  LDG.E.64 R24, desc[UR4][R24.64] ;  /* 0x0000000418187981 */ /* 0x000f62000c1e1b00 */
[----:B------:R-:W-:Y:S01]  /*0820*/  VIADD R30, R30, 0x4 ;  /* 0x000000041e1e7836 */ /* 0x000fe20000000000 */
[----:B--2---:R-:W-:-:S08]  /*0830*/  DFMA R12, R12, R14, R18 ;  /* 0x0000000e0c0c722b */ /* 0x004fd00000000012 */
[----:B---3--:R-:W-:-:S08]  /*0840*/  DFMA R8, R8, R10, R12 ;  /* 0x0000000a0808722b */ /* 0x008fd0000000000c */
[----:B----4-:R-:W-:-:S08]  /*0850*/  DFMA R8, R16, R20, R8 ;  /* 0x000000141008722b */ /* 0x010fd00000000008 */
[----:B-----5:R-:W-:-:S11]  /*0860*/  DFMA R18, R26, R24, R8 ;  /* 0x000000181a12722b */ /* 0x020fd60000000008 */
.L_x_16:
[----:B------:R-:W-:Y:S05]  /*0870*/  BSYNC.RECONVERGENT B4 ;  /* 0x0000000000047941 */ /* 0x000fea0003800200 */
.L_x_15:
[----:B------:R-:W-:Y:S05]  /*0880*/  @!P1 BRA `(.L_x_14) ;  /* 0x0000000000909947 */ /* 0x000fea0003800000 */
[----:B------:R-:W-:Y:S01]  /*0890*/  LOP3.LUT R8, R2, 0x1, RZ, 0xc0, !PT ;  /* 0x0000000102087812 */ /* 0x000fe200078ec0ff */
[----:B------:R-:W-:Y:S03]  /*08a0*/  BSSY.RECONVERGENT B4, `(.L_x_17) ;  /* 0x0000017000047945 */ /* 0x000fe60003800200 */
[----:B------:R-:W-:Y:S01]  /*08b0*/  ISETP.NE.U32.AND P1, PT, R8, 0x1, PT ;  /* 0x000000010800780c */ /* 0x000fe20003f25070 */
[----:B------:R-:W-:-:S12]  /*08c0*/  @!P0 BRA `(.L_x_18) ;  /* 0x0000000000508947 */ /* 0x000fd80003800000 */
[----:B------:R-:W0:Y:S01]  /*08d0*/  LDC R17, c[0x0][0x3b0] ;  /* 0x0000ec00ff117b82 */ /* 0x000e220000000800 */
[----:B------:R-:W1:Y:S01]  /*08e0*/  LDCU.64 UR8, c[0x0][0x388] ;  /* 0x00007100ff0877ac */ /* 0x000e620008000a00 */
[C---:B------:R-:W-:Y:S01]  /*08f0*/  IMAD.IADD R13, R5.reuse, 0x1, R30 ;  /* 0x00000001050d7824 */ /* 0x040fe200078e021e */
[----:B------:R-:W-:-:S05]  /*0900*/  IADD3 R16, P2, PT, R5, R30, RZ ;  /* 0x0000001e05107210 */ /* 0x000fca0007f5e0ff */
        /* <DEDUP_REMOVED lines=13> */
[----:B------:R-:W-:Y:S01]  /*09e0*/  IADD3 R30, PT, PT, R30, 0x2, RZ ;  /* 0x000000021e1e7810 */ /* 0x000fe20007ffe0ff */
[----:B--2---:R-:W-:-:S08]  /*09f0*/  DFMA R10, R8, R10, R18 ;  /* 0x0000000a080a722b */ /* 0x004fd00000000012 */
[----:B---3--:R-:W-:-:S11]  /*0a00*/  DFMA R18, R12, R16, R10 ;  /* 0x000000100c12722b */ /* 0x008fd6000000000a */
.L_x_18:
[----:B------:R-:W-:Y:S05]  /*0a10*/  BSYNC.RECONVERGENT B4 ;  /* 0x0000000000047941 */ /* 0x000fea0003800200 */
.L_x_17:
[----:B------:R-:W-:Y:S05]  /*0a20*/  @P1 BRA `(.L_x_14) ;  /* 0x0000000000281947 */ /* 0x000fea0003800000 */
[----:B------:R-:W0:Y:S01]  /*0a30*/  LDC.64 R8, c[0x0][0x388] ;  /* 0x0000e200ff087b82 */ /* 0x000e220000000a00 */
[----:B------:R-:W1:Y:S01]  /*0a40*/  LDCU UR7, c[0x0][0x3b0] ;  /* 0x00007600ff0777ac */ /* 0x000e620008000800 */
[----:B------:R-:W-:-:S06]  /*0a50*/  IMAD.IADD R13, R5, 0x1, R30 ;  /* 0x00000001050d7824 */ /* 0x000fcc00078e021e */
[----:B------:R-:W2:Y:S01]  /*0a60*/  LDC.64 R10, c[0x0][0x390] ;  /* 0x0000e400ff0a7b82 */ /* 0x000ea20000000a00 */
[----:B-1----:R-:W-:Y:S02]  /*0a70*/  IMAD R15, R30, UR7, R32 ;  /* 0x000000071e0f7c24 */ /* 0x002fe4000f8e0220 */
[----:B0-----:R-:W-:-:S06]  /*0a80*/  IMAD.WIDE.U32 R8, R13, 0x8, R8 ;  /* 0x000000080d087825 */ /* 0x001fcc00078e0008 */
[----:B------:R-:W3:Y:S01]  /*0a90*/  LDG.E.64 R8, desc[UR4][R8.64] ;  /* 0x0000000408087981 */ /* 0x000ee2000c1e1b00 */
[----:B--2---:R-:W-:-:S06]  /*0aa0*/  IMAD.WIDE R10, R15, 0x8, R10 ;  /* 0x000000080f0a7825 */ /* 0x004fcc00078e020a */
[----:B------:R-:W3:Y:S02]  /*0ab0*/  LDG.E.64 R10, desc[UR4][R10.64] ;  /* 0x000000040a0a7981 */ /* 0x000ee4000c1e1b00 */
[----:B---3--:R-:W-:-:S11]  /*0ac0*/  DFMA R18, R8, R10, R18 ;  /* 0x0000000a0812722b */ /* 0x008fd60000000012 */
.L_x_14:
[----:B------:R-:W-:Y:S05]  /*0ad0*/  BSYNC.RECONVERGENT B3 ;  /* 0x0000000000037941 */ /* 0x000fea0003800200 */
.L_x_13:
[----:B------:R-:W0:Y:S01]  /*0ae0*/  LDC.64 R8, c[0x0][0x380] ;  /* 0x0000e000ff087b82 */ /* 0x000e220000000a00 */
[----:B------:R-:W-:-:S07]  /*0af0*/  IMAD.IADD R13, R5, 0x1, R32 ;  /* 0x00000001050d7824 */ /* 0x000fce00078e0220 */
[----:B------:R-:W1:Y:S01]  /*0b00*/  LDC.64 R10, c[0x0][0x390] ;  /* 0x0000e400ff0a7b82 */ /* 0x000e620000000a00 */
[----:B0-----:R-:W-:-:S06]  /*0b10*/  IMAD.WIDE R8, R13, 0x8, R8 ;  /* 0x000000080d087825 */ /* 0x001fcc00078e0208 */
[----:B------:R-:W2:Y:S01]  /*0b20*/  LDG.E.64 R8, desc[UR4][R8.64] ;  /* 0x0000000408087981 */ /* 0x000ea2000c1e1b00 */
[----:B-1----:R-:W-:Y:S01]  /*0b30*/  IMAD.WIDE R10, R13, 0x8, R10 ;  /* 0x000000080d0a7825 */ /* 0x002fe200078e020a */
[----:B--2---:R-:W-:-:S07]  /*0b40*/  DADD R18, R8, -R18 ;  /* 0x0000000008127229 */ /* 0x004fce0000000812 */
[----:B------:R0:W-:Y:S04]  /*0b50*/  STG.E.64 desc[UR4][R10.64], R18 ;  /* 0x000000120a007986 */ /* 0x0001e8000c101b04 */
.L_x_8:
[----:B-123--:R-:W-:Y:S05]  /*0b60*/  BSYNC.RECONVERGENT B2 ;  /* 0x0000000000027941 */ /* 0x00efea0003800200 */
.L_x_7:
[----:B------:R-:W1:Y:S01]  /*0b70*/  LDCU UR7, c[0x0][0x3b0] ;  /* 0x00007600ff0777ac */ /* 0x000e620008000800 */
[----:B------:R-:W-:Y:S02]  /*0b80*/  VIADD R32, R32, UR6 ;  /* 0x0000000620207c36 */ /* 0x000fe40008000000 */
[----:B-1----:R-:W-:-:S05]  /*0b90*/  IMAD.U32 R8, RZ, RZ, UR7 ;  /* 0x00000007ff087e24 */ /* 0x002fca000f8e00ff */
[----:B------:R-:W-:-:S13]  /*0ba0*/  ISETP.GE.AND P1, PT, R32, R8, PT ;  /* 0x000000082000720c */ /* 0x000fda0003f26270 */
[----:B------:R-:W-:Y:S05]  /*0bb0*/  @!P1 BRA `(.L_x_19) ;  /* 0xfffffff400c09947 */ /* 0x000fea000383ffff */
.L_x_2:
[----:B-123--:R-:W-:Y:S05]  /*0bc0*/  BSYNC.RECONVERGENT B1 ;  /* 0x0000000000017941 */ /* 0x00efea0003800200 */
.L_x_1:
[----:B------:R-:W-:Y:S01]  /*0bd0*/  BAR.SYNC.DEFER_BLOCKING 0x0 ;  /* 0x0000000000007b1d */ /* 0x000fe20000010000 */
[----:B------:R-:W-:-:S05]  /*0be0*/  ISETP.GE.U32.AND P0, PT, R4, R8, PT ;  /* 0x000000080400720c */ /* 0x000fca0003f06070 */
[----:B------:R-:W-:Y:S08]  /*0bf0*/  BSSY.RECONVERGENT B1, `(.L_x_20) ;  /* 0x00000e5000017945 */ /* 0x000ff00003800200 */
[----:B------:R-:W-:Y:S05]  /*0c00*/  @P0 BRA `(.L_x_21) ;  /* 0x0000000c008c0947 */ /* 0x000fea0003800000 */
[----:B------:R-:W1:Y:S01]  /*0c10*/  LDC.64 R16, c[0x0][0x390] ;  /* 0x0000e400ff107b82 */ /* 0x000e620000000a00 */
[C---:B------:R-:W-:Y:S01]  /*0c20*/  ISETP.NE.AND P0, PT, R3.reuse, RZ, PT ;  /* 0x000000ff0300720c */ /* 0x040fe20003f05270 */
[----:B------:R-:W-:Y:S01]  /*0c30*/  IMAD R5, R3, R8, R3 ;  /* 0x0000000803057224 */ /* 0x000fe200078e0203 */
[----:B0-----:R-:W-:-:S05]  /*0c40*/  MOV R10, R4 ;  /* 0x00000004000a7202 */ /* 0x001fca0000000f00 */
[----:B------:R-:W0:Y:S01]  /*0c50*/  LDC.64 R14, c[0x0][0x388] ;  /* 0x0000e200ff0e7b82 */ /* 0x000e220000000a00 */
[----:B-1----:R-:W-:-:S04]  /*0c60*/  IMAD.WIDE.U32 R16, R5, 0x8, R16 ;  /* 0x0000000805107825 */ /* 0x002fc800078e0010 */
[----:B0-----:R-:W-:Y:S01]  /*0c70*/  IMAD.WIDE.U32 R14, R5, 0x8, R14 ;  /* 0x00000008050e7825 */ /* 0x001fe200078e000e */
[----:B------:R-:W-:Y:S06]  /*0c80*/  @P0 BRA `(.L_x_22) ;  /* 0x0000000000b00947 */ /* 0x000fec0003800000 */
[----:B----4-:R-:W0:Y:S01]  /*0c90*/  LDC.64 R12, c[0x0][0x388] ;  /* 0x0000e200ff0c7b82 */ /* 0x010e220000000a00 */
[----:B------:R-:W-:-:S07]  /*0ca0*/  IMAD.MOV.U32 R9, RZ, RZ, R4 ;  /* 0x000000ffff097224 */ /* 0x000fce00078e0004 */
[----:B------:R-:W1:Y:S02]  /*0cb0*/  LDC.64 R10, c[0x0][0x380] ;  /* 0x0000e000ff0a7b82 */ /* 0x000e640000000a00 */
.L_x_28:
[----:B------:R-:W-:Y:S01]  /*0cc0*/  ISETP.GE.AND P0, PT, R9, RZ, PT ;  /* 0x000000ff0900720c */ /* 0x000fe20003f06270 */
[----:B------:R-:W-:-:S12]  /*0cd0*/  BSSY.RECONVERGENT B2, `(.L_x_23) ;  /* 0x0000022000027945 */ /* 0x000fd80003800200 */
[----:B--23--:R-:W-:Y:S05]  /*0ce0*/  @!P0 BRA `(.L_x_24) ;  /* 0x0000000000808947 */ /* 0x00cfea0003800000 */
[----:B------:R-:W-:-:S13]  /*0cf0*/  ISETP.NE.AND P0, PT, R9, RZ, PT ;  /* 0x000000ff0900720c */ /* 0x000fda0003f05270 */
[----:B------:R-:W-:Y:S05]  /*0d00*/  @!P0 BRA `(.L_x_25) ;  /* 0x00000000006c8947 */ /* 0x000fea0003800000 */
[----:B------:R-:W2:Y:S01]  /*0d10*/  LDG.E.64 R20, desc[UR4][R16.64] ;  /* 0x0000000410147981 */ /* 0x000ea2000c1e1b00 */
[----:B------:R-:W-:-:S04]  /*0d20*/  IMAD R31, R9, UR10, RZ ;  /* 0x0000000a091f7c24 */ /* 0x000fc8000f8e02ff */
[----:B-1----:R-:W-:-:S06]  /*0d30*/  IMAD.WIDE.U32 R22, R31, 0x8, R10 ;  /* 0x000000081f167825 */ /* 0x002fcc00078e000a */
[----:B------:R-:W3:Y:S01]  /*0d40*/  LDG.E.64 R22, desc[UR4][R22.64] ;  /* 0x0000000416167981 */ /* 0x000ee2000c1e1b00 */
[----:B------:R-:W-:Y:S01]  /*0d50*/  IMAD.MOV.U32 R6, RZ, RZ, 0x1 ;  /* 0x00000001ff067424 */ /* 0x000fe200078e00ff */
[----:B------:R-:W-:Y:S01]  /*0d60*/  BSSY.RECONVERGENT B3, `(.L_x_26) ;  /* 0x0000012000037945 */ /* 0x000fe20003800200 */
[----:B--2---:R-:W1:Y:S01]  /*0d70*/  MUFU.RCP64H R7, R21 ;  /* 0x0000001500077308 */ /* 0x004e620000001800 */
[----:B---3--:R-:W-:-:S03]  /*0d80*/  FSETP.GEU.AND P1, PT, |R23|, 6.5827683646048100446e-37, PT ;  /* 0x036000001700780b */ /* 0x008fc60003f2e200 */
[----:B-1----:R-:W-:-:S08]  /*0d90*/  DFMA R18, -R20, R6, 1 ;  /* 0x3ff000001412742b */ /* 0x002fd00000000106 */
[----:B------:R-:W-:-:S08]  /*0da0*/  DFMA R18, R18, R18, R18 ;  /* 0x000000121212722b */ /* 0x000fd00000000012 */
[----:B------:R-:W-:-:S08]  /*0db0*/  DFMA R18, R6, R18, R6 ;  /* 0x000000120612722b */ /* 0x000fd00000000006 */
[----:B------:R-:W-:-:S08]  /*0dc0*/  DFMA R6, -R20, R18, 1 ;  /* 0x3ff000001406742b */ /* 0x000fd00000000112 */
[----:B------:R-:W-:-:S08]  /*0dd0*/  DFMA R6, R18, R6, R18 ;  /* 0x000000061206722b */ /* 0x000fd00000000012 */
[----:B------:R-:W-:-:S08]  /*0de0*/  DMUL R18, R22, R6 ;  /* 0x0000000616127228 */ /* 0x000fd00000000000 */
[----:B------:R-:W-:-:S08]  /*0df0*/  DFMA R24, -R20, R18, R22 ;  /* 0x000000121418722b */ /* 0x000fd00000000116 */
[----:B------:R-:W-:-:S10]  /*0e00*/  DFMA R6, R6, R24, R18 ;  /* 0x000000180606722b */ /* 0x000fd40000000012 */
[----:B------:R-:W-:-:S05]  /*0e10*/  FFMA R5, RZ, R21, R7 ;  /* 0x00000015ff057223 */ /* 0x000fca0000000007 */
[----:B------:R-:W-:-:S13]  /*0e20*/  FSETP.GT.AND P0, PT, |R5|, 1.469367938527859385e-39, PT ;  /* 0x001000000500780b */ /* 0x000fda0003f04200 */
[----:B------:R-:W-:Y:S05]  /*0e30*/  @P0 BRA P1, `(.L_x_27) ;  /* 0x0000000000100947 */ /* 0x000fea0000800000 */
[----:B------:R-:W-:-:S07]  /*0e40*/  MOV R6, 0xe60 ;  /* 0x00000e6000067802 */ /* 0x000fce0000000f00 */
[----:B0-----:R-:W-:Y:S05]  /*0e50*/  CALL.REL.NOINC `($__internal_0_$__cuda_sm20_div_rn_f64_full) ;  /* 0x0000002400cc7944 */ /* 0x001fea0003c00000 */
[----:B------:R-:W-:Y:S02]  /*0e60*/  IMAD.MOV.U32 R6, RZ, RZ, R28 ;  /* 0x000000ffff067224 */ /* 0x000fe400078e001c */
[----:B------:R-:W-:-:S07]  /*0e70*/  IMAD.MOV.U32 R7, RZ, RZ, R29 ;  /* 0x000000ffff077224 */ /* 0x000fce00078e001d */
.L_x_27:
[----:B------:R-:W-:Y:S05]  /*0e80*/  BSYNC.RECONVERGENT B3 ;  /* 0x0000000000037941 */ /* 0x000fea0003800200 */
.L_x_26:
[----:B0-----:R-:W-:-:S05]  /*0e90*/  IMAD.WIDE.U32 R18, R31, 0x8, R12 ;  /* 0x000000081f127825 */ /* 0x001fca00078e000c */
[----:B------:R2:W-:Y:S01]  /*0ea0*/  STG.E.64 desc[UR4][R18.64], R6 ;  /* 0x0000000612007986 */ /* 0x0005e2000c101b04 */
[----:B------:R-:W-:Y:S05]  /*0eb0*/  BRA `(.L_x_24) ;  /* 0x00000000000c7947 */ /* 0x000fea0003800000 */
.L_x_25:
[----:B------:R-:W-:Y:S01]  /*0ec0*/  MOV R6, 0x0 ;  /* 0x0000000000067802 */ /* 0x000fe20000000f00 */
[----:B------:R-:W-:-:S05]  /*0ed0*/  IMAD.MOV.U32 R7, RZ, RZ, 0x3ff00000 ;  /* 0x3ff00000ff077424 */ /* 0x000fca00078e00ff */
[----:B------:R3:W-:Y:S02]  /*0ee0*/  STG.E.64 desc[UR4][R14.64], R6 ;  /* 0x000000060e007986 */ /* 0x0007e4000c101b04 */
.L_x_24:
[----:B------:R-:W-:Y:S05]  /*0ef0*/  BSYNC.RECONVERGENT B2 ;  /* 0x0000000000027941 */ /* 0x000fea0003800200 */
.L_x_23:
[----:B------:R-:W-:Y:S02]  /*0f00*/  VIADD R9, R9, UR6 ;  /* 0x0000000609097c36 */ /* 0x000fe40008000000 */
[----:B------:R-:W-:-:S05]  /*0f10*/  IMAD.U32 R8, RZ, RZ, UR10 ;  /* 0x0000000aff087e24 */ /* 0x000fca000f8e00ff */
[----:B------:R-:W-:-:S13]  /*0f20*/  ISETP.GE.AND P0, PT, R9, R8, PT ;  /* 0x000000080900720c */ /* 0x000fda0003f06270 */
[----:B------:R-:W-:Y:S05]  /*0f30*/  @!P0 BRA `(.L_x_28) ;  /* 0xfffffffc00608947 */ /* 0x000fea000383ffff */
[----:B------:R-:W-:Y:S05]  /*0f40*/  BRA `(.L_x_21) ;  /* 0x0000000800bc7947 */ /* 0x000fea0003800000 */
.L_x_22:
[----:B------:R-:W-:Y:S01]  /*0f50*/  ISETP.GE.AND P0, PT, R10, R3, PT ;  /* 0x000000030a00720c */ /* 0x000fe20003f06270 */
[----:B------:R-:W-:-:S12]  /*0f60*/  BSSY.RECONVERGENT B2, `(.L_x_29) ;  /* 0x00000a8000027945 */ /* 0x000fd80003800200 */
[----:B0-----:R-:W-:Y:S05]  /*0f70*/  @!P0 BRA `(.L_x_30) ;  /* 0x0000000800988947 */ /* 0x001fea0003800000 */
[----:B------:R-:W-:-:S13]  /*0f80*/  ISETP.NE.AND P0, PT, R3, R10, PT ;  /* 0x0000000a0300720c */ /* 0x000fda0003f05270 */
[----:B------:R-:W-:Y:S01]  /*0f90*/  @!P0 MOV R6, 0x0 ;  /* 0x0000000000068802 */ /* 0x000fe20000000f00 */
[----:B------:R-:W-:-:S05]  /*0fa0*/  @!P0 IMAD.MOV.U32 R7, RZ, RZ, 0x3ff00000 ;  /* 0x3ff00000ff078424 */ /* 0x000fca00078e00ff */
[----:B------:R0:W-:Y:S01]  /*0fb0*/  @!P0 STG.E.64 desc[UR4][R14.64], R6 ;  /* 0x000000060e008986 */ /* 0x0001e2000c101b04 */
[----:B------:R-:W-:Y:S05]  /*0fc0*/  @!P0 BRA `(.L_x_30) ;  /* 0x0000000800848947 */ /* 0x000fea0003800000 */
[----:B------:R-:W-:Y:S01]  /*0fd0*/  ISETP.GE.U32.AND P0, PT, R3, 0x8, PT ;  /* 0x000000080300780c */ /* 0x000fe20003f06070 */
[----:B------:R-:W-:Y:S01]  /*0fe0*/  BSSY.RECONVERGENT B3, `(.L_x_31) ;  /* 0x000003a000037945 */ /* 0x000fe20003800200 */
[----:B------:R-:W-:Y:S01]  /*0ff0*/  IMAD.MOV.U32 R5, RZ, RZ, RZ ;  /* 0x000000ffff057224 */ /* 0x000fe200078e00ff */
[----:B------:R-:W-:-:S10]  /*1000*/  CS2R R24, SRZ ;  /* 0x0000000000187805 */ /* 0x000fd4000001ff00 */
[----:B------:R-:W-:Y:S05]  /*1010*/  @!P0 BRA `(.L_x_32) ;  /* 0x0000000000d88947 */ /* 0x000fea0003800000 */
[----:B------:R-:W-:Y:S01]  /*1020*/  BSSY.RECONVERGENT B4, `(.L_x_33) ;  /* 0x0000034000047945 */ /* 0x000fe20003800200 */
[----:B------:R-:W-:Y:S01]  /*1030*/  IMAD.MOV.U32 R5, RZ, RZ, RZ ;  /* 0x000000ffff057224 */ /* 0x000fe200078e00ff */
[----:B------:R-:W-:-:S07]  /*1040*/  CS2R R24, SRZ ;  /* 0x0000000000187805 */ /* 0x000fce000001ff00 */
.L_x_34:
[----:B------:R-:W1:Y:S01]  /*1050*/  LDC.64 R26, c[0x0][0x390] ;  /* 0x0000e400ff1a7b82 */ /* 0x000e620000000a00 */
[----:B------:R-:W2:Y:S07]  /*1060*/  LDCU UR7, c[0x0][0x3b0] ;  /* 0x00007600ff0777ac */ /* 0x000eae0008000800 */
[----:B------:R-:W3:Y:S01]  /*1070*/  LDC.64 R34, c[0x0][0x388] ;  /* 0x0000e200ff227b82 */ /* 0x000ee20000000a00 */
[----:B--2---:R-:W-:Y:S02]  /*1080*/  IMAD R9, R5, UR7, R3 ;  /* 0x0000000705097c24 */ /* 0x004fe4000f8e0203 */
[----:B0-----:R-:W-:-:S02]  /*1090*/  IMAD R7, R10, UR7, R5 ;  /* 0x000000070a077c24 */ /* 0x001fc4000f8e0205 */
[C---:B-1----:R-:W-:Y:S01]  /*10a0*/  IMAD.WIDE.U32 R18, R9.reuse, 0x8, R26 ;  /* 0x0000000809127825 */ /* 0x042fe200078e001a */
[----:B------:R-:W-:-:S05]  /*10b0*/  IADD3 R9, PT, PT, R9, UR7, RZ ;  /* 0x0000000709097c10 */ /* 0x000fca000fffe0ff */
[----:B------:R-:W2:Y:S01]  /*10c0*/  LDG.E.64 R18, desc[UR4][R18.64] ;  /* 0x0000000412127981 */ /* 0x000ea2000c1e1b00 */
[----:B---3--:R-:W-:-:S05]  /*10d0*/  IMAD.WIDE R34, R7, 0x8, R34 ;  /* 0x0000000807227825 */ /* 0x008fca00078e0222 */
[----:B------:R-:W2:Y:S01]  /*10e0*/  LDG.E.64 R6, desc[UR4][R34.64] ;  /* 0x0000000422067981 */ /* 0x000ea2000c1e1b00 */
[----:B----4-:R-:W-:-:S03]  /*10f0*/  IMAD.WIDE.U32 R12, R9, 0x8, R26 ;  /* 0x00000008090c7825 */ /* 0x010fc600078e001a */
[----:B------:R-:W3:Y:S01]  /*1100*/  LDG.E.64 R28, desc[UR4][R34.64+0x8] ;  /* 0x00000804221c7981 */ /* 0x000ee2000c1e1b00 */
[----:B------:R-:W-:-:S03]  /*1110*/  VIADD R9, R9, UR7 ;  /* 0x0000000709097c36 */ /* 0x000fc60008000000 */
[----:B------:R-:W3:Y:S01]  /*1120*/  LDG.E.64 R12, desc[UR4][R12.64] ;  /* 0x000000040c0c7981 */ /* 0x000ee2000c1e1b00 */
[----:B------:R-:W-:-:S03]  /*1130*/  IMAD.WIDE.U32 R22, R9, 0x8, R26 ;  /* 0x0000000809167825 */ /* 0x000fc600078e001a */
[----:B------:R-:W4:Y:S04]  /*1140*/  LDG.E.64 R20, desc[UR4][R34.64+0x10] ;  /* 0x0000100422147981 */ /* 0x000f28000c1e1b00 */
[----:B------:R-:W4:Y:S01]  /*1150*/  LDG.E.64 R22, desc[UR4][R22.64] ;  /* 0x0000000416167981 */ /* 0x000f22000c1e1b00 */
[----:B------:R-:W-:-:S03]  /*1160*/  VIADD R11, R9, UR7 ;  /* 0x00000007090b7c36 */ /* 0x000fc60008000000 */
[----:B------:R-:W5:Y:S01]  /*1170*/  LDG.E.64 R32, desc[UR4][R34.64+0x38] ;  /* 0x0000380422207981 */ /* 0x000f62000c1e1b00 */
[----:B------:R-:W-:-:S04]  /*1180*/  IMAD.WIDE.U32 R8, R11, 0x8, R26 ;  /* 0x000000080b087825 */ /* 0x000fc800078e001a */
[----:B------:R-:W-:Y:S02]  /*1190*/  VIADD R11, R11, UR7 ;  /* 0x000000070b0b7c36 */ /* 0x000fe40008000000 */
[----:B------:R-:W5:Y:S01]  /*11a0*/  LDG.E.64 R8, desc[UR4][R8.64] ;  /* 0x0000000408087981 */ /* 0x000f62000c1e1b00 */
[----:B--2---:R-:W-:-:S03]  /*11b0*/  DFMA R24, R6, R18, R24 ;  /* 0x000000120618722b */ /* 0x004fc60000000018 */
[----:B------:R-:W5:Y:S01]  /*11c0*/  LDG.E.64 R6, desc[UR4][R34.64+0x18] ;  /* 0x0000180422067981 */ /* 0x000f62000c1e1b00 */
[C---:B------:R-:W-:Y:S01]  /*11d0*/  IMAD.WIDE.U32 R18, R11.reuse, 0x8, R26 ;  /* 0x000000080b127825 */ /* 0x040fe200078e001a */
[----:B------:R-:W-:-:S03]  /*11e0*/  IADD3 R11, PT, PT, R11, UR7, RZ ;  /* 0x000000070b0b7c10 */ /* 0x000fc6000fffe0ff */
[----:B---3--:R-:W-:Y:S02]  /*11f0*/  DFMA R28, R28, R12, R24 ;  /* 0x0000000c1c1c722b */ /* 0x008fe40000000018 */
[----:B------:R-:W2:Y:S01]  /*1200*/  LDG.E.64 R18, desc[UR4][R18.64] ;  /* 0x0000000412127981 */ /* 0x000ea2000c1e1b00 */
[----:B------:R-:W-:-:S03]  /*1210*/  IMAD.WIDE.U32 R24, R11, 0x8, R26 ;  /* 0x000000080b187825 */ /* 0x000fc600078e001a */
[----:B------:R-:W2:Y:S01]  /*1220*/  LDG.E.64 R12, desc[UR4][R34.64+0x20] ;  /* 0x00002004220c7981 */ /* 0x000ea2000c1e1b00 */
[----:B------:R-:W-:Y:S01]  /*1230*/  VIADD R11, R11, UR7 ;  /* 0x000000070b0b7c36 */ /* 0x000fe20008000000 */
[----:B----4-:R-:W-:Y:S02]  /*1240*/  DFMA R20, R20, R22, R28 ;  /* 0x000000161414722b */ /* 0x010fe4000000001c */
[----:B------:R-:W3:Y:S01]  /*1250*/  LDG.E.64 R24, desc[UR4][R24.64] ;  /* 0x0000000418187981 */ /* 0x000ee2000c1e1b00 */
[----:B------:R-:W-:-:S03]  /*1260*/  VIADD R31, R11, UR7 ;  /* 0x000000070b1f7c36 */ /* 0x000fc60008000000 */
[----:B------:R-:W3:Y:S01]  /*1270*/  LDG.E.64 R22, desc[UR4][R34.64+0x28] ;  /* 0x0000280422167981 */ /* 0x000ee2000c1e1b00 */
[----:B------:R-:W-:-:S04]  /*1280*/  IMAD.WIDE.U32 R28, R11, 0x8, R26 ;  /* 0x000000080b1c7825 */ /* 0x000fc800078e001a */
[----:B------:R-:W-:Y:S02]  /*1290*/  IMAD.WIDE.U32 R26, R31, 0x8, R26 ;  /* 0x000000081f1a7825 */ /* 0x000fe400078e001a */
[----:B------:R-:W4:Y:S04]  /*12a0*/  LDG.E.64 R28, desc[UR4][R28.64] ;  /* 0x000000041c1c7981 */ /* 0x000f28000c1e1b00 */
[----:B------:R-:W4:Y:S04]  /*12b0*/  LDG.E.64 R30, desc[UR4][R34.64+0x30] ;  /* 0x00003004221e7981 */ /* 0x000f28000c1e1b00 */
[----:B------:R-:W4:Y:S01]  /*12c0*/  LDG.E.64 R26, desc[UR4][R26.64] ;  /* 0x000000041a1a7981 */ /* 0x000f22000c1e1b00 */
[----:B------:R-:W-:Y:S01]  /*12d0*/  VIADD R5, R5, 0x8 ;  /* 0x0000000805057836 */ /* 0x000fe20000000000 */
[----:B-----5:R-:W-:Y:S01]  /*12e0*/  DFMA R6, R6, R8, R20 ;  /* 0x000000080606722b */ /* 0x020fe20000000014 */
[----:B------:R-:W-:-:S07]  /*12f0*/  LOP3.LUT R8, R3, 0x7ffffff8, RZ, 0xc0, !PT ;  /* 0x7ffffff803087812 */ /* 0x000fce00078ec0ff */
[----:B--2---:R-:W-:Y:S01]  /*1300*/  DFMA R6, R12, R18, R6 ;  /* 0x000000120c06722b */ /* 0x004fe20000000006 */
[----:B------:R-:W-:-:S07]  /*1310*/  ISETP.NE.AND P0, PT, R5, R8, PT ;  /* 0x000000080500720c */ /* 0x000fce0003f05270 */
[----:B---3--:R-:W-:-:S08]  /*1320*/  DFMA R6, R22, R24, R6 ;  /* 0x000000181606722b */ /* 0x008fd00000000006 */
[----:B----4-:R-:W-:-:S08]  /*1330*/  DFMA R6, R30, R28, R6 ;  /* 0x0000001c1e06722b */ /* 0x010fd00000000006 */
[----:B------:R-:W-:Y:S01]  /*1340*/  DFMA R24, R32, R26, R6 ;  /* 0x0000001a2018722b */ /* 0x000fe20000000006 */
[----:B------:R-:W-:Y:S10]  /*1350*/  @P0 BRA `(.L_x_34) ;  /* 0xfffffffc003c0947 */ /* 0x000ff4000383ffff */
[----:B------:R-:W-:Y:S05]  /*1360*/  BSYNC.RECONVERGENT B4 ;  /* 0x0000000000047941 */ /* 0x000fea0003800200 */
.L_x_33:
[----:B------:R-:W-:-:S07]  /*1370*/  MOV R5, R8 ;  /* 0x0000000800057202 */ /* 0x000fce0000000f00 */
.L_x_32:
[----:B------:R-:W-:Y:S05]  /*1380*/  BSYNC.RECONVERGENT B3 ;  /* 0x0000000000037941 */ /* 0x000fea0003800200 */
.L_x_31:
[----:B------:R-:W-:Y:S01]  /*1390*/  LOP3.LUT P0, RZ, R3, 0x7, RZ, 0xc0, !PT ;  /* 0x0000000703ff7812 */ /* 0x000fe2000780c0ff */
[----:B------:R-:W-:-:S12]  /*13a0*/  BSSY.RECONVERGENT B3, `(.L_x_35) ;  /* 0x0000043000037945 */ /* 0x000fd80003800200 */
[----:B------:R-:W-:Y:S05]  /*13b0*/  @!P0 BRA `(.L_x_36) ;  /* 0x0000000400048947 */ /* 0x000fea0003800000 */
[----:B0-----:R-:W-:Y:S01]  /*13c0*/  LOP3.LUT R7, R0, 0xffff, RZ, 0xc0, !PT ;  /* 0x0000ffff00077812 */ /* 0x001fe200078ec0ff */
[----:B------:R-:W-:Y:S03]  /*13d0*/  BSSY.RECONVERGENT B4, `(.L_x_37) ;  /* 0x0000020000047945 */ /* 0x000fe60003800200 */
[C---:B------:R-:W-:Y:S02]  /*13e0*/  LOP3.LUT R6, R7.reuse, 0x7, RZ, 0xc0, !PT ;  /* 0x0000000707067812 */ /* 0x040fe400078ec0ff */
[----:B------:R-:W-:-:S03]  /*13f0*/  LOP3.LUT P1, RZ, R7, 0x3, RZ, 0xc0, !PT ;  /* 0x0000000307ff7812 */ /* 0x000fc6000782c0ff */
[----:B------:R-:W-:-:S05]  /*1400*/  VIADD R6, R6, 0xffffffff ;  /* 0xffffffff06067836 */ /* 0x000fca0000000000 */
[----:B------:R-:W-:-:S13]  /*1410*/  ISETP.GE.U32.AND P0, PT, R6, 0x3, PT ;  /* 0x000000030600780c */ /* 0x000fda0003f06070 */
[----:B------:R-:W-:Y:S05]  /*1420*/  @!P0 BRA `(.L_x_38) ;  /* 0x0000000000688947 */ /* 0x000fea0003800000 */
[----:B------:R-:W0:Y:S01]  /*1430*/  LDC.64 R28, c[0x0][0x390] ;  /* 0x0000e400ff1c7b82 */ /* 0x000e220000000a00 */
[----:B------:R-:W1:Y:S07]  /*1440*/  LDCU UR7, c[0x0][0x3b0] ;  /* 0x00007600ff0777ac */ /* 0x000e6e0008000800 */
[----:B------:R-:W2:Y:S01]  /*1450*/  LDC.64 R26, c[0x0][0x388] ;  /* 0x0000e200ff1a7b82 */ /* 0x000ea20000000a00 */
[----:B-1----:R-:W-:Y:S02]  /*1460*/  IMAD R9, R5, UR7, R3 ;  /* 0x0000000705097c24 */ /* 0x002fe4000f8e0203 */
[----:B------:R-:W-:-:S02]  /*1470*/  IMAD R7, R10, UR7, R5 ;  /* 0x000000070a077c24 */ /* 0x000fc4000f8e0205 */
[----:B0-----:R-:W-:-:S04]  /*1480*/  IMAD.WIDE.U32 R22, R9, 0x8, R28 ;  /* 0x0000000809167825 */ /* 0x001fc800078e001c */
[----:B------:R-:W-:Y:S02]  /*1490*/  VIADD R9, R9, UR7 ;  /* 0x0000000709097c36 */ /* 0x000fe40008000000 */
[----:B------:R-:W3:Y:S01]  /*14a0*/  LDG.E.64 R22, desc[UR4][R22.64] ;  /* 0x0000000416167981 */ /* 0x000ee2000c1e1b00 */
[----:B--2---:R-:W-:-:S05]  /*14b0*/  IMAD.WIDE R26, R7, 0x8, R26 ;  /* 0x00000008071a7825 */ /* 0x004fca00078e021a */
[----:B------:R-:W3:Y:S01]  /*14c0*/  LDG.E.64 R20, desc[UR4][R26.64] ;  /* 0x000000041a147981 */ /* 0x000ee2000c1e1b00 */
[----:B------:R-:W-:-:S03]  /*14d0*/  IMAD.WIDE.U32 R18, R9, 0x8, R28 ;  /* 0x0000000809127825 */ /* 0x000fc600078e001c */
[----:B----4-:R-:W2:Y:S01]  /*14e0*/  LDG.E.64 R12, desc[UR4][R26.64+0x8] ;  /* 0x000008041a0c7981 */ /* 0x010ea2000c1e1b00 */
[----:B------:R-:W-:-:S03]  /*14f0*/  VIADD R7, R9, UR7 ;  /* 0x0000000709077c36 */ /* 0x000fc60008000000 */
[----:B------:R-:W2:Y:S01]  /*1500*/  LDG.E.64 R18, desc[UR4][R18.64] ;  /* 0x0000000412127981 */ /* 0x000ea2000c1e1b00 */
[C-C-:B------:R-:W-:Y:S01]  /*1510*/  IMAD.WIDE.U32 R8, R7.reuse, 0x8, R28.reuse ;  /* 0x0000000807087825 */ /* 0x140fe200078e001c */
[----:B------:R-:W-:Y:S02]  /*1520*/  IADD3 R31, PT, PT, R7, UR7, RZ ;  /* 0x00000007071f7c10 */ /* 0x000fe4000fffe0ff */
[----:B------:R-:W4:Y:S04]  /*1530*/  LDG.E.64 R6, desc[UR4][R26.64+0x10] ;  /* 0x000010041a067981 */ /* 0x000f28000c1e1b00 */
[----:B------:R-:W4:Y:S01]  /*1540*/  LDG.E.64 R8, desc[UR4][R8.64] ;  /* 0x0000000408087981 */ /* 0x000f22000c1e1b00 */
[----:B------:R-:W-:-:S03]  /*1550*/  IMAD.WIDE.U32 R30, R31, 0x8, R28 ;  /* 0x000000081f1e7825 */ /* 0x000fc600078e001c */
[----:B------:R-:W5:Y:S04]  /*1560*/  LDG.E.64 R28, desc[UR4][R26.64+0x18] ;  /* 0x000018041a1c7981 */ /* 0x000f68000c1e1b00 */
[----:B------:R-:W5:Y:S01]  /*1570*/  LDG.E.64 R30, desc[UR4][R30.64] ;  /* 0x000000041e1e7981 */ /* 0x000f62000c1e1b00 */
[----:B------:R-:W-:Y:S01]  /*1580*/  VIADD R5, R5, 0x4 ;  /* 0x0000000405057836 */ /* 0x000fe20000000000 */
[----:B---3--:R-:W-:-:S08]  /*1590*/  DFMA R20, R20, R22, R24 ;  /* 0x000000161414722b */ /* 0x008fd00000000018 */
[----:B--2---:R-:W-:-:S08]  /*15a0*/  DFMA R12, R12, R18, R20 ;  /* 0x000000120c0c722b */ /* 0x004fd00000000014 */
[----:B----4-:R-:W-:-:S08]  /*15b0*/  DFMA R6, R6, R8, R12 ;  /* 0x000000080606722b */ /* 0x010fd0000000000c */
[----:B-----5:R-:W-:-:S11]  /*15c0*/  DFMA R24, R28, R30, R6 ;  /* 0x0000001e1c18722b */ /* 0x020fd60000000006 */
.L_x_38:
[----:B------:R-:W-:Y:S05]  /*15d0*/  BSYNC.RECONVERGENT B4 ;  /* 0x0000000000047941 */ /* 0x000fea0003800200 */
.L_x_37:
[----:B------:R-:W-:Y:S05]  /*15e0*/  @!P1 BRA `(.L_x_36) ;  /* 0x0000000000789947 */ /* 0x000fea0003800000 */
[----:B------:R-:W-:-:S04]  /*15f0*/  LOP3.LUT R6, R2, 0x3, RZ, 0xc0, !PT ;  /* 0x0000000302067812 */ /* 0x000fc800078ec0ff */
[----:B------:R-:W-:Y:S02]  /*1600*/  ISETP.NE.AND P0, PT, R6, 0x1, PT ;  /* 0x000000010600780c */ /* 0x000fe40003f05270 */
[----:B------:R-:W-:-:S04]  /*1610*/  LOP3.LUT R6, R2, 0x1, RZ, 0xc0, !PT ;  /* 0x0000000102067812 */ /* 0x000fc800078ec0ff */
[----:B------:R-:W-:-:S07]  /*1620*/  ISETP.NE.U32.AND P1, PT, R6, 0x1, PT ;  /* 0x000000010600780c */ /* 0x000fce0003f25070 */
[----:B----4-:R-:W0:Y:S08]  /*1630*/  @P0 LDC R12, c[0x0][0x3b0] ;  /* 0x0000ec00ff0c0b82 */ /* 0x010e300000000800 */
[----:B------:R-:W1:Y:S08]  /*1640*/  @P0 LDC.64 R20, c[0x0][0x390] ;  /* 0x0000e400ff140b82 */ /* 0x000e700000000a00 */
[----:B------:R-:W2:Y:S08]  /*1650*/  @P0 LDC.64 R26, c[0x0][0x388] ;  /* 0x0000e200ff1a0b82 */ /* 0x000eb00000000a00 */
[----:B------:R-:W3:Y:S01]  /*1660*/  @!P1 LDC R28, c[0x0][0x3b0] ;  /* 0x0000ec00ff1c9b82 */ /* 0x000ee20000000800 */
[----:B0-----:R-:W-:-:S02]  /*1670*/  @P0 IMAD R13, R5, R12, R3 ;  /* 0x0000000c050d0224 */ /* 0x001fc400078e0203 */
[----:B------:R-:W-:Y:S02]  /*1680*/  @P0 IMAD R11, R10, R12, R5 ;  /* 0x0000000c0a0b0224 */ /* 0x000fe400078e0205 */
[----:B------:R-:W-:Y:S02]  /*1690*/  @P0 IMAD.IADD R23, R13, 0x1, R12 ;  /* 0x000000010d170824 */ /* 0x000fe400078e020c */
[----:B------:R-:W-:Y:S01]  /*16a0*/  @P0 VIADD R5, R5, 0x2 ;  /* 0x0000000205050836 */ /* 0x000fe20000000000 */
[----:B------:R-:W0:Y:S01]  /*16b0*/  @!P1 LDC.64 R8, c[0x0][0x388] ;  /* 0x0000e200ff089b82 */ /* 0x000e220000000a00 */
[----:B-1----:R-:W-:-:S07]  /*16c0*/  @P0 IMAD.WIDE.U32 R18, R13, 0x8, R20 ;  /* 0x000000080d120825 */ /* 0x002fce00078e0014 */
[----:B------:R-:W1:Y:S01]  /*16d0*/  @!P1 LDC.64 R6, c[0x0][0x390] ;  /* 0x0000e400ff069b82 */ /* 0x000e620000000a00 */
[----:B--2---:R-:W-:Y:S01]  /*16e0*/  @P0 IMAD.WIDE R26, R11, 0x8, R26 ;  /* 0x000000080b1a0825 */ /* 0x004fe200078e021a */
[----:B------:R-:W2:Y:S04]  /*16f0*/  @P0 LDG.E.64 R18, desc[UR4][R18.64] ;  /* 0x0000000412120981 */ /* 0x000ea8000c1e1b00 */
[----:B------:R-:W2:Y:S01]  /*1700*/  @P0 LDG.E.64 R12, desc[UR4][R26.64] ;  /* 0x000000041a0c0981 */ /* 0x000ea2000c1e1b00 */
[----:B------:R-:W-:-:S03]  /*1710*/  @P0 IMAD.WIDE.U32 R22, R23, 0x8, R20 ;  /* 0x0000000817160825 */ /* 0x000fc600078e0014 */
[----:B------:R-:W4:Y:S01]  /*1720*/  @P0 LDG.E.64 R20, desc[UR4][R26.64+0x8] ;  /* 0x000008041a140981 */ /* 0x000f22000c1e1b00 */
[-C--:B---3--:R-:W-:Y:S02]  /*1730*/  @!P1 IMAD R11, R10, R28.reuse, R5 ;  /* 0x0000001c0a0b9224 */ /* 0x088fe400078e0205 */
[----:B------:R-:W-:Y:S01]  /*1740*/  @!P1 IMAD R5, R5, R28, R3 ;  /* 0x0000001c05059224 */ /* 0x000fe200078e0203 */
[----:B------:R-:W4:Y:S01]  /*1750*/  @P0 LDG.E.64 R22, desc[UR4][R22.64] ;  /* 0x0000000416160981 */ /* 0x000f22000c1e1b00 */
[----:B0-----:R-:W-:-:S06]  /*1760*/  @!P1 IMAD.WIDE R8, R11, 0x8, R8 ;  /* 0x000000080b089825 */ /* 0x001fcc00078e0208 */
[----:B------:R-:W3:Y:S01]  /*1770*/  @!P1 LDG.E.64 R8, desc[UR4][R8.64] ;  /* 0x0000000408089981 */ /* 0x000ee2000c1e1b00 */
[----:B-1----:R-:W-:-:S06]  /*1780*/  @!P1 IMAD.WIDE.U32 R6, R5, 0x8, R6 ;  /* 0x0000000805069825 */ /* 0x002fcc00078e0006 */
[----:B------:R-:W3:Y:S01]  /*1790*/  @!P1 LDG.E.64 R6, desc[UR4][R6.64] ;  /* 0x0000000406069981 */ /* 0x000ee2000c1e1b00 */
[----:B--2---:R-:W-:-:S08]  /*17a0*/  @P0 DFMA R12, R12, R18, R24 ;  /* 0x000000120c0c022b */ /* 0x004fd00000000018 */
[----:B----4-:R-:W-:-:S08]  /*17b0*/  @P0 DFMA R24, R20, R22, R12 ;  /* 0x000000161418022b */ /* 0x010fd0000000000c */
[----:B---3--:R-:W-:-:S11]  /*17c0*/  @!P1 DFMA R24, R8, R6, R24 ;  /* 0x000000060818922b */ /* 0x008fd60000000018 */
.L_x_36:
[----:B------:R-:W-:Y:S05]  /*17d0*/  BSYNC.RECONVERGENT B3 ;  /* 0x0000000000037941 */ /* 0x000fea0003800200 */
.L_x_35:
[----:B------:R-:W2:Y:S01]  /*17e0*/  LDG.E.64 R20, desc[UR4][R16.64] ;  /* 0x0000000410147981 */ /* 0x000ea2000c1e1b00 */
[----:B0-----:R-:W0:Y:S01]  /*17f0*/  LDC.64 R6, c[0x0][0x380] ;  /* 0x0000e000ff067b82 */ /* 0x001e220000000a00 */
[----:B------:R-:W1:Y:S02]  /*1800*/  LDCU UR7, c[0x0][0x3b0] ;  /* 0x00007600ff0777ac */ /* 0x000e640008000800 */
[----:B-1----:R-:W-:-:S04]  /*1810*/  IMAD R9, R10, UR7, R3 ;  /* 0x000000070a097c24 */ /* 0x002fc8000f8e0203 */
[----:B0-----:R-:W-:-:S06]  /*1820*/  IMAD.WIDE R6, R9, 0x8, R6 ;  /* 0x0000000809067825 */ /* 0x001fcc00078e0206 */
[----:B------:R-:W3:Y:S01]  /*1830*/  LDG.E.64 R6, desc[UR4][R6.64] ;  /* 0x0000000406067981 */ /* 0x000ee2000c1e1b00 */
[----:B----4-:R-:W-:Y:S01]  /*1840*/  MOV R12, 0x1 ;  /* 0x00000001000c7802 */ /* 0x010fe20000000f00 */
[----:B------:R-:W-:Y:S01]  /*1850*/  BSSY.RECONVERGENT B3, `(.L_x_39) ;  /* 0x0000015000037945 */ /* 0x000fe20003800200 */
[----:B--2---:R-:W0:Y:S04]  /*1860*/  MUFU.RCP64H R13, R21 ;  /* 0x00000015000d7308 */ /* 0x004e280000001800 */
[----:B0-----:R-:W-:-:S08]  /*1870*/  DFMA R18, -R20, R12, 1 ;  /* 0x3ff000001412742b */ /* 0x001fd0000000010c */
[----:B------:R-:W-:Y:S02]  /*1880*/  DFMA R18, R18, R18, R18 ;  /* 0x000000121212722b */ /* 0x000fe40000000012 */
[----:B---3--:R-:W-:-:S06]  /*1890*/  DADD R24, R6, -R24 ;  /* 0x0000000006187229 */ /* 0x008fcc0000000818 */
[----:B------:R-:W-:-:S08]  /*18a0*/  DFMA R18, R12, R18, R12 ;  /* 0x000000120c12722b */ /* 0x000fd0000000000c */
[----:B------:R-:W-:Y:S01]  /*18b0*/  DFMA R12, -R20, R18, 1 ;  /* 0x3ff00000140c742b */ /* 0x000fe20000000112 */
[----:B------:R-:W-:-:S07]  /*18c0*/  FSETP.GEU.AND P1, PT, |R25|, 6.5827683646048100446e-37, PT ;  /* 0x036000001900780b */ /* 0x000fce0003f2e200 */
[----:B------:R-:W-:-:S08]  /*18d0*/  DFMA R12, R18, R12, R18 ;  /* 0x0000000c120c722b */ /* 0x000fd00000000012 */
[----:B------:R-:W-:-:S08]  /*18e0*/  DMUL R18, R24, R12 ;  /* 0x0000000c18127228 */ /* 0x000fd00000000000 */
[----:B------:R-:W-:-:S08]  /*18f0*/  DFMA R22, -R20, R18, R24 ;  /* 0x000000121416722b */ /* 0x000fd00000000118 */
[----:B------:R-:W-:-:S10]  /*1900*/  DFMA R6, R12, R22, R18 ;  /* 0x000000160c06722b */ /* 0x000fd40000000012 */
[----:B------:R-:W-:-:S05]  /*1910*/  FFMA R5, RZ, R21, R7 ;  /* 0x00000015ff057223 */ /* 0x000fca0000000007 */
[----:B------:R-:W-:-:S13]  /*1920*/  FSETP.GT.AND P0, PT, |R5|, 1.469367938527859385e-39, PT ;  /* 0x001000000500780b */ /* 0x000fda0003f04200 */
[----:B------:R-:W-:Y:S05]  /*1930*/  @P0 BRA P1, `(.L_x_40) ;  /* 0x0000000000180947 */ /* 0x000fea0000800000 */
[----:B------:R-:W-:Y:S01]  /*1940*/  IMAD.MOV.U32 R22, RZ, RZ, R24 ;  /* 0x000000ffff167224 */ /* 0x000fe200078e0018 */
[----:B------:R-:W-:Y:S01]  /*1950*/  MOV R6, 0x1980 ;  /* 0x0000198000067802 */ /* 0x000fe20000000f00 */
[----:B------:R-:W-:-:S07]  /*1960*/  IMAD.MOV.U32 R23, RZ, RZ, R25 ;  /* 0x000000ffff177224 */ /* 0x000fce00078e0019 */
[----:B------:R-:W-:Y:S05]  /*1970*/  CALL.REL.NOINC `($__internal_0_$__cuda_sm20_div_rn_f64_full) ;  /* 0x0000001c00047944 */ /* 0x000fea0003c00000 */
[----:B------:R-:W-:Y:S01]  /*1980*/  IMAD.MOV.U32 R6, RZ, RZ, R28 ;  /* 0x000000ffff067224 */ /* 0x000fe200078e001c */
[----:B------:R-:W-:-:S07]  /*1990*/  MOV R7, R29 ;  /* 0x0000001d00077202 */ /* 0x000fce0000000f00 */
.L_x_40:
[----:B------:R-:W-:Y:S05]  /*19a0*/  BSYNC.RECONVERGENT B3 ;  /* 0x0000000000037941 */ /* 0x000fea0003800200 */
.L_x_39:
[----:B------:R-:W0:Y:S02]  /*19b0*/  LDC.64 R12, c[0x0][0x388] ;  /* 0x0000e200ff0c7b82 */ /* 0x000e240000000a00 */
[----:B0-----:R-:W-:-:S05]  /*19c0*/  IMAD.WIDE R8, R9, 0x8, R12 ;  /* 0x0000000809087825 */ /* 0x001fca00078e020c */
[----:B------:R1:W-:Y:S02]  /*19d0*/  STG.E.64 desc[UR4][R8.64], R6 ;  /* 0x0000000608007986 */ /* 0x0003e4000c101b04 */
.L_x_30:
[----:B------:R-:W-:Y:S05]  /*19e0*/  BSYNC.RECONVERGENT B2 ;  /* 0x0000000000027941 */ /* 0x000fea0003800200 */
.L_x_29:
[----:B------:R-:W1:Y:S01]  /*19f0*/  LDCU UR7, c[0x0][0x3b0] ;  /* 0x00007600ff0777ac */ /* 0x000e620008000800 */
[----:B------:R-:W-:Y:S02]  /*1a00*/  VIADD R10, R10, UR6 ;  /* 0x000000060a0a7c36 */ /* 0x000fe40008000000 */
[----:B-1----:R-:W-:-:S05]  /*1a10*/  IMAD.U32 R8, RZ, RZ, UR7 ;  /* 0x00000007ff087e24 */ /* 0x002fca000f8e00ff */
[----:B------:R-:W-:-:S13]  /*1a20*/  ISETP.GE.AND P0, PT, R10, R8, PT ;  /* 0x000000080a00720c */ /* 0x000fda0003f06270 */
[----:B------:R-:W-:Y:S05]  /*1a30*/  @!P0 BRA `(.L_x_22) ;  /* 0xfffffff400448947 */ /* 0x000fea000383ffff */
.L_x_21:
[----:B------:R-:W-:Y:S05]  /*1a40*/  BSYNC.RECONVERGENT B1 ;  /* 0x0000000000017941 */ /* 0x000fea0003800200 */
.L_x_20:
[----:B------:R-:W-:Y:S01]  /*1a50*/  VIADD R3, R3, 0x1 ;  /* 0x0000000103037836 */ /* 0x000fe20000000000 */
[----:B------:R-:W-:Y:S01]  /*1a60*/  BAR.SYNC.DEFER_BLOCKING 0x0 ;  /* 0x0000000000007b1d */ /* 0x000fe20000010000 */
[----:B------:R-:W-:Y:S01]  /*1a70*/  IADD3 R0, PT, PT, R0, 0x1, RZ ;  /* 0x0000000100007810 */ /* 0x000fe20007ffe0ff */
[----:B------:R-:W-:Y:S02]  /*1a80*/  VIADD R2, R2, 0x1 ;  /* 0x0000000102027836 */ /* 0x000fe40000000000 */
[----:B------:R-:W-:-:S13]  /*1a90*/  ISETP.NE.AND P0, PT, R3, R8, PT ;  /* 0x000000080300720c */ /* 0x000fda0003f05270 */
[----:B------:R-:W-:Y:S05]  /*1aa0*/  @P0 BRA `(.L_x_41) ;  /* 0xffffffe4008c0947 */ /* 0x000fea000383ffff */
[----:B------:R-:W-:Y:S05]  /*1ab0*/  BSYNC.RECONVERGENT B0 ;  /* 0x0000000000007941 */ /* 0x000fea0003800200 */
.L_x_0:
[----:B------:R-:W5:Y:S01]  /*1ac0*/  S2R R4, SR_TID.X ;  /* 0x0000000000047919 */ /* 0x000f620000002100 */
[----:B------:R-:W-:Y:S01]  /*1ad0*/  BSSY.RECONVERGENT B0, `(.L_x_42) ;  /* 0x00001a9000007945 */ /* 0x000fe20003800200 */
[----:B-----5:R-:W-:-:S13]  /*1ae0*/  ISETP.GE.AND P0, PT, R4, R8, PT ;  /* 0x000000080400720c */ /* 0x020fda0003f06270 */
[----:B------:R-:W-:Y:S05]  /*1af0*/  @P0 BRA `(.L_x_43) ;  /* 0x0000001800980947 */ /* 0x000fea0003800000 */
.L_x_60:
[----:B------:R-:W5:Y:S01]  /*1b00*/  LDC.64 R2, c[0x0][0x3a0] ;  /* 0x0000e800ff027b82 */ /* 0x000f620000000a00 */
[----:B------:R-:W2:Y:S01]  /*1b10*/  LDCU UR6, c[0x0][0x3b0] ;  /* 0x00007600ff0677ac */ /* 0x000ea20008000800 */
[----:B01----:R-:W-:Y:S01]  /*1b20*/  IMAD.MOV.U32 R11, RZ, RZ, RZ ;  /* 0x000000ffff0b7224 */ /* 0x003fe200078e00ff */
[----:B------:R-:W-:Y:S02]  /*1b30*/  PRMT R9, RZ, 0x7610, R9 ;  /* 0x00007610ff097816 */ /* 0x000fe40000000009 */
[----:B------:R-:W-:Y:S01]  /*1b40*/  PRMT R0, RZ, 0x7610, R0 ;  /* 0x00007610ff007816 */ /* 0x000fe20000000000 */
[----:B--2---:R-:W-:-:S04]  /*1b50*/  IMAD R4, R4, UR6, RZ ;  /* 0x0000000604047c24 */ /* 0x004fc8000f8e02ff */
[----:B-----5:R-:W-:-:S07]  /*1b60*/  IMAD.WIDE.U32 R2, R4, 0x8, R2 ;  /* 0x0000000804027825 */ /* 0x020fce00078e0002 */
.L_x_51:
[----:B------:R-:W-:Y:S02]  /*1b70*/  ISETP.NE.AND P0, PT, R11, RZ, PT ;  /* 0x000000ff0b00720c */ /* 0x000fe40003f05270 */
[----:B------:R-:W-:-:S11]  /*1b80*/  CS2R R36, SRZ ;  /* 0x0000000000247805 */ /* 0x000fd6000001ff00 */
[----:B------:R-:W-:Y:S05]  /*1b90*/  @!P0 BRA `(.L_x_44) ;  /* 0x0000000800ac8947 */ /* 0x000fea0003800000 */
[----:B------:R-:W0:Y:S01]  /*1ba0*/  LDCU UR6, c[0x0][0x3b0] ;  /* 0x00007600ff0677ac */ /* 0x000e220008000800 */
[C---:B------:R-:W-:Y:S01]  /*1bb0*/  ISETP.GE.U32.AND P1, PT, R11.reuse, 0x10, PT ;  /* 0x000000100b00780c */ /* 0x040fe20003f26070 */
[----:B------:R-:W-:Y:S01]  /*1bc0*/  IMAD.MOV.U32 R5, RZ, RZ, RZ ;  /* 0x000000ffff057224 */ /* 0x000fe200078e00ff */
[C---:B------:R-:W-:Y:S02]  /*1bd0*/  LOP3.LUT P0, RZ, R11.reuse, 0xf, RZ, 0xc0, !PT ;  /* 0x0000000f0bff7812 */ /* 0x040fe4000780c0ff */
[----:B------:R-:W-:Y:S01]  /*1be0*/  CS2R R36, SRZ ;  /* 0x0000000000247805 */ /* 0x000fe2000001ff00 */
[----:B0-----:R-:W-:-:S08]  /*1bf0*/  IMAD R8, R11, UR6, RZ ;  /* 0x000000060b087c24 */ /* 0x001fd0000f8e02ff */
[----:B------:R-:W-:Y:S05]  /*1c00*/  @!P1 BRA `(.L_x_45) ;  /* 0x0000000400209947 */ /* 0x000fea0003800000 */
[----:B---3--:R-:W0:Y:S01]  /*1c10*/  LDC.64 R6, c[0x0][0x388] ;  /* 0x0000e200ff067b82 */ /* 0x008e220000000a00 */
[----:B------:R-:W1:Y:S01]  /*1c20*/  LDCU.64 UR6, c[0x0][0x3a0] ;  /* 0x00007400ff0677ac */ /* 0x000e620008000a00 */
[C---:B------:R-:W-:Y:S02]  /*1c30*/  LOP3.LUT R10, R11.reuse, 0xfffffff0, RZ, 0xc0, !PT ;  /* 0xfffffff00b0a7812 */ /* 0x040fe400078ec0ff */
[----:B------:R-:W-:Y:S02]  /*1c40*/  CS2R R36, SRZ ;  /* 0x0000000000247805 */ /* 0x000fe4000001ff00 */
[----:B------:R-:W-:Y:S01]  /*1c50*/  LOP3.LUT R5, R11, 0x7ffffff0, RZ, 0xc0, !PT ;  /* 0x7ffffff00b057812 */ /* 0x000fe200078ec0ff */
[----:B------:R-:W-:Y:S01]  /*1c60*/  IMAD.MOV R10, RZ, RZ, -R10 ;  /* 0x000000ffff0a7224 */ /* 0x000fe200078e0a0a */
[----:B-1----:R-:W-:-:S04]  /*1c70*/  LEA R18, P1, R4, UR6, 0x3 ;  /* 0x0000000604127c11 */ /* 0x002fc8000f8218ff */
[----:B------:R-:W-:Y:S01]  /*1c80*/  IADD3 R18, P2, PT, R18, 0x40, RZ ;  /* 0x0000004012127810 */ /* 0x000fe20007f5e0ff */
[----:B0-----:R-:W-:Y:S01]  /*1c90*/  IMAD.WIDE.U32 R6, R8, 0x8, R6 ;  /* 0x0000000808067825 */ /* 0x001fe200078e0006 */
[----:B------:R-:W-:Y:S02]  /*1ca0*/  LEA.HI.X R19, R4, UR7, RZ, 0x3, P1 ;  /* 0x0000000704137c11 */ /* 0x000fe400088f1cff */
[----:B------:R-:W-:-:S03]  /*1cb0*/  IADD3 R16, P3, PT, R6, 0x40, RZ ;  /* 0x0000004006107810 */ /* 0x000fc60007f7e0ff */
[----:B------:R-:W-:Y:S01]  /*1cc0*/  IMAD.X R19, RZ, RZ, R19, P2 ;  /* 0x000000ffff137224 */ /* 0x000fe200010e0613 */
[----:B------:R-:W-:-:S09]  /*1cd0*/  IADD3.X R17, PT, PT, RZ, R7, RZ, P3, !PT ;  /* 0x00000007ff117210 */ /* 0x000fd20001ffe4ff */
.L_x_46:
[----:B----4-:R-:W-:Y:S01]  /*1ce0*/  IMAD.MOV.U32 R12, RZ, RZ, R18 ;  /* 0x000000ffff0c7224 */ /* 0x010fe200078e0012 */
[----:B------:R-:W-:Y:S01]  /*1cf0*/  MOV R13, R19 ;  /* 0x00000013000d7202 */ /* 0x000fe20000000f00 */
[----:B------:R-:W-:Y:S02]  /*1d00*/  IMAD.MOV.U32 R6, RZ, RZ, R16 ;  /* 0x000000ffff067224 */ /* 0x000fe400078e0010 */
[----:B------:R-:W-:Y:S02]  /*1d10*/  IMAD.MOV.U32 R7, RZ, RZ, R17 ;  /* 0x000000ffff077224 */ /* 0x000fe400078e0011 */
[----:B------:R-:W2:Y:S04]  /*1d20*/  LDG.E.64 R14, desc[UR4][R12.64+-0x40] ;  /* 0xffffc0040c0e7981 */ /* 0x000ea8000c1e1b00 */
[----:B------:R-:W2:Y:S04]  /*1d30*/  LDG.E.64 R24, desc[UR4][R6.64+-0x40] ;  /* 0xffffc00406187981 */ /* 0x000ea8000c1e1b00 */
[----:B------:R-:W3:Y:S04]  /*1d40*/  LDG.E.64 R18, desc[UR4][R6.64+-0x38] ;  /* 0xffffc80406127981 */ /* 0x000ee8000c1e1b00 */
[----:B------:R-:W3:Y:S04]  /*1d50*/  LDG.E.64 R28, desc[UR4][R12.64+-0x38] ;  /* 0xffffc8040c1c7981 */ /* 0x000ee8000c1e1b00 */
[----:B------:R-:W4:Y:S04]  /*1d60*/  LDG.E.64 R22, desc[UR4][R6.64+-0x30] ;  /* 0xffffd00406167981 */ /* 0x000f28000c1e1b00 */
[----:B------:R-:W4:Y:S04]  /*1d70*/  LDG.E.64 R26, desc[UR4][R12.64+-0x30] ;  /* 0xffffd0040c1a7981 */ /* 0x000f28000c1e1b00 */
[----:B------:R-:W5:Y:S04]  /*1d80*/  LDG.E.64 R16, desc[UR4][R6.64+-0x28] ;  /* 0xffffd80406107981 */ /* 0x000f68000c1e1b00 */
[----:B------:R-:W5:Y:S04]  /*1d90*/  LDG.E.64 R20, desc[UR4][R12.64+-0x28] ;  /* 0xffffd8040c147981 */ /* 0x000f68000c1e1b00 */
[----:B------:R-:W5:Y:S01]  /*1da0*/  LDG.E.64 R30, desc[UR4][R12.64+-0x18] ;  /* 0xffffe8040c1e7981 */ /* 0x000f62000c1e1b00 */
[----:B--2---:R-:W-:-:S03]  /*1db0*/  DFMA R36, R24, R14, R36 ;  /* 0x0000000e1824722b */ /* 0x004fc60000000024 */
[----:B------:R-:W2:Y:S04]  /*1dc0*/  LDG.E.64 R14, desc[UR4][R6.64+-0x20] ;  /* 0xffffe004060e7981 */ /* 0x000ea8000c1e1b00 */
[----:B------:R-:W2:Y:S01]  /*1dd0*/  LDG.E.64 R24, desc[UR4][R12.64+-0x20] ;  /* 0xffffe0040c187981 */ /* 0x000ea2000c1e1b00 */
[----:B---3--:R-:W-:-:S03]  /*1de0*/  DFMA R28, R18, R28, R36 ;  /* 0x0000001c121c722b */ /* 0x008fc60000000024 */
[----:B------:R-:W3:Y:S04]  /*1df0*/  LDG.E.64 R18, desc[UR4][R6.64+-0x18] ;  /* 0xffffe80406127981 */ /* 0x000ee8000c1e1b00 */
[----:B------:R-:W3:Y:S01]  /*1e00*/  LDG.E.64 R36, desc[UR4][R6.64+0x38] ;  /* 0x0000380406247981 */ /* 0x000ee2000c1e1b00 */
[----:B----4-:R-:W-:-:S03]  /*1e10*/  DFMA R26, R22, R26, R28 ;  /* 0x0000001a161a722b */ /* 0x010fc6000000001c */
[----:B------:R-:W4:Y:S04]  /*1e20*/  LDG.E.64 R22, desc[UR4][R6.64+-0x10] ;  /* 0xfffff00406167981 */ /* 0x000f28000c1e1b00 */
[----:B------:R-:W4:Y:S01]  /*1e30*/  LDG.E.64 R28, desc[UR4][R12.64+-0x10] ;  /* 0xfffff0040c1c7981 */ /* 0x000f22000c1e1b00 */
[----:B-----5:R-:W-:-:S03]  /*1e40*/  DFMA R20, R16, R20, R26 ;  /* 0x000000141014722b */ /* 0x020fc6000000001a */
        /* <DEDUP_REMOVED lines=24> */
[----:B------:R-:W5:Y:S01]  /*1fd0*/  LDG.E.64 R28, desc[UR4][R12.64+0x38] ;  /* 0x000038040c1c7981 */ /* 0x000f62000c1e1b00 */
[----:B------:R-:W-:-:S05]  /*1fe0*/  VIADD R10, R10, 0x10 ;  /* 0x000000100a0a7836 */ /* 0x000fca0000000000 */
[----:B------:R-:W-:Y:S01]  /*1ff0*/  ISETP.NE.AND P1, PT, R10, RZ, PT ;  /* 0x000000ff0a00720c */ /* 0x000fe20003f25270 */
[----:B--2---:R-:W-:-:S08]  /*2000*/  DFMA R14, R14, R16, R26 ;  /* 0x000000100e0e722b */ /* 0x004fd0000000001a */
[----:B---3--:R-:W-:Y:S01]  /*2010*/  DFMA R14, R18, R20, R14 ;  /* 0x00000014120e722b */ /* 0x008fe2000000000e */
[----:B------:R-:W-:Y:S02]  /*2020*/  IADD3 R16, P2, PT, R6, 0x80, RZ ;  /* 0x0000008006107810 */ /* 0x000fe40007f5e0ff */
[----:B------:R-:W-:-:S05]  /*2030*/  IADD3 R18, P3, PT, R12, 0x80, RZ ;  /* 0x000000800c127810 */ /* 0x000fca0007f7e0ff */
[----:B----4-:R-:W-:Y:S01]  /*2040*/  DFMA R14, R22, R24, R14 ;  /* 0x00000018160e722b */ /* 0x010fe2000000000e */
[----:B------:R-:W-:Y:S01]  /*2050*/  IADD3.X R17, PT, PT, RZ, R7, RZ, P2, !PT ;  /* 0x00000007ff117210 */ /* 0x000fe200017fe4ff */
[----:B------:R-:W-:-:S06]  /*2060*/  IMAD.X R19, RZ, RZ, R13, P3 ;  /* 0x000000ffff137224 */ /* 0x000fcc00018e060d */
[----:B-----5:R-:W-:Y:S01]  /*2070*/  DFMA R36, R36, R28, R14 ;  /* 0x0000001c2424722b */ /* 0x020fe2000000000e */
[----:B------:R-:W-:Y:S10]  /*2080*/  @P1 BRA `(.L_x_46) ;  /* 0xfffffffc00141947 */ /* 0x000ff4000383ffff */
.L_x_45:
[----:B------:R-:W-:Y:S05]  /*2090*/  @!P0 BRA `(.L_x_44) ;  /* 0x00000004006c8947 */ /* 0x000fea0003800000 */
[----:B---3--:R-:W-:-:S04]  /*20a0*/  LOP3.LUT R7, R0, 0xf, RZ, 0xc0, !PT ;  /* 0x0000000f00077812 */ /* 0x008fc800078ec0ff */
[C---:B------:R-:W-:Y:S01]  /*20b0*/  LOP3.LUT P1, RZ, R7.reuse, 0x7, RZ, 0xc0, !PT ;  /* 0x0000000707ff7812 */ /* 0x040fe2000782c0ff */
[----:B------:R-:W-:-:S05]  /*20c0*/  VIADD R6, R7, 0xffffffff ;  /* 0xffffffff07067836 */ /* 0x000fca0000000000 */
[----:B------:R-:W-:-:S13]  /*20d0*/  ISETP.GE.U32.AND P0, PT, R6, 0x7, PT ;  /* 0x000000070600780c */ /* 0x000fda0003f06070 */
[----:B------:R-:W-:Y:S05]  /*20e0*/  @!P0 BRA `(.L_x_47) ;  /* 0x0000000000888947 */ /* 0x000fea0003800000 */
[----:B------:R-:W0:Y:S01]  /*20f0*/  LDC.64 R16, c[0x0][0x388] ;  /* 0x0000e200ff107b82 */ /* 0x000e220000000a00 */
[C---:B----4-:R-:W-:Y:S01]  /*2100*/  IMAD.IADD R13, R8.reuse, 0x1, R5 ;  /* 0x00000001080d7824 */ /* 0x050fe200078e0205 */
[----:B------:R-:W-:Y:S01]  /*2110*/  IADD3 R10, P0, PT, R8, R5, RZ ;  /* 0x00000005080a7210 */ /* 0x000fe20007f1e0ff */
[----:B------:R-:W-:-:S03]  /*2120*/  IMAD.WIDE.U32 R6, R5, 0x8, R2 ;  /* 0x0000000805067825 */ /* 0x000fc600078e0002 */
[----:B------:R-:W-:Y:S02]  /*2130*/  IADD3.X R12, PT, PT, RZ, RZ, RZ, P0, !PT ;  /* 0x000000ffff0c7210 */ /* 0x000fe400007fe4ff */
[----:B------:R-:W1:Y:S01]  /*2140*/  LDC.64 R34, c[0x0][0x388] ;  /* 0x0000e200ff227b82 */ /* 0x000e620000000a00 */
[----:B------:R-:W2:Y:S04]  /*2150*/  LDG.E.64 R14, desc[UR4][R6.64] ;  /* 0x00000004060e7981 */ /* 0x000ea8000c1e1b00 */
[----:B------:R-:W3:Y:S04]  /*2160*/  LDG.E.64 R32, desc[UR4][R6.64+0x8] ;  /* 0x0000080406207981 */ /* 0x000ee8000c1e1b00 */
[----:B------:R-:W4:Y:S04]  /*2170*/  LDG.E.64 R30, desc[UR4][R6.64+0x10] ;  /* 0x00001004061e7981 */ /* 0x000f28000c1e1b00 */
[----:B------:R-:W5:Y:S01]  /*2180*/  LDG.E.64 R26, desc[UR4][R6.64+0x18] ;  /* 0x00001804061a7981 */ /* 0x000f62000c1e1b00 */
[----:B0-----:R-:W-:-:S03]  /*2190*/  IMAD.WIDE.U32 R16, R13, 0x8, R16 ;  /* 0x000000080d107825 */ /* 0x001fc600078e0010 */
[----:B------:R-:W5:Y:S04]  /*21a0*/  LDG.E.64 R22, desc[UR4][R6.64+0x20] ;  /* 0x0000200406167981 */ /* 0x000f68000c1e1b00 */
[----:B------:R-:W5:Y:S01]  /*21b0*/  LDG.E.64 R18, desc[UR4][R6.64+0x28] ;  /* 0x0000280406127981 */ /* 0x000f62000c1e1b00 */
[----:B-1----:R-:W-:-:S03]  /*21c0*/  LEA R34, P0, R10, R34, 0x3 ;  /* 0x000000220a227211 */ /* 0x002fc600078018ff */
[----:B------:R-:W2:Y:S01]  /*21d0*/  LDG.E.64 R16, desc[UR4][R16.64] ;  /* 0x0000000410107981 */ /* 0x000ea2000c1e1b00 */
[----:B------:R-:W-:-:S05]  /*21e0*/  LEA.HI.X R35, R10, R35, R12, 0x3, P0 ;  /* 0x000000230a237211 */ /* 0x000fca00000f1c0c */
[----:B------:R-:W3:Y:S04]  /*21f0*/  LDG.E.64 R12, desc[UR4][R34.64+0x8] ;  /* 0x00000804220c7981 */ /* 0x000ee8000c1e1b00 */
[----:B------:R-:W4:Y:S04]  /*2200*/  LDG.E.64 R28, desc[UR4][R34.64+0x10] ;  /* 0x00001004221c7981 */ /* 0x000f28000c1e1b00 */
[----:B------:R-:W5:Y:S04]  /*2210*/  LDG.E.64 R24, desc[UR4][R34.64+0x18] ;  /* 0x0000180422187981 */ /* 0x000f68000c1e1b00 */
[----:B------:R-:W5:Y:S01]  /*2220*/  LDG.E.64 R20, desc[UR4][R34.64+0x20] ;  /* 0x0000200422147981 */ /* 0x000f62000c1e1b00 */
[----:B--2---:R-:W-:-:S03]  /*2230*/  DFMA R14, R16, R14, R36 ;  /* 0x0000000e100e722b */ /* 0x004fc60000000024 */
[----:B------:R-:W2:Y:S04]  /*2240*/  LDG.E.64 R16, desc[UR4][R34.64+0x28] ;  /* 0x0000280422107981 */ /* 0x000ea8000c1e1b00 */
[----:B------:R-:W2:Y:S01]  /*2250*/  LDG.E.64 R36, desc[UR4][R34.64+0x38] ;  /* 0x0000380422247981 */ /* 0x000ea2000c1e1b00 */
[----:B---3--:R-:W-:-:S03]  /*2260*/  DFMA R32, R12, R32, R14 ;  /* 0x000000200c20722b */ /* 0x008fc6000000000e */
[----:B------:R-:W3:Y:S04]  /*2270*/  LDG.E.64 R14, desc[UR4][R6.64+0x30] ;  /* 0x00003004060e7981 */ /* 0x000ee8000c1e1b00 */
[----:B------:R-:W3:Y:S04]  /*2280*/  LDG.E.64 R12, desc[UR4][R34.64+0x30] ;  /* 0x00003004220c7981 */ /* 0x000ee8000c1e1b00 */
[----:B------:R-:W3:Y:S01]  /*2290*/  LDG.E.64 R6, desc[UR4][R6.64+0x38] ;  /* 0x0000380406067981 */ /* 0x000ee2000c1e1b00 */
[----:B----4-:R-:W-:-:S08]  /*22a0*/  DFMA R28, R28, R30, R32 ;  /* 0x0000001e1c1c722b */ /* 0x010fd00000000020 */
[----:B-----5:R-:W-:-:S08]  /*22b0*/  DFMA R24, R24, R26, R28 ;  /* 0x0000001a1818722b */ /* 0x020fd0000000001c */
[----:B------:R-:W-:Y:S01]  /*22c0*/  DFMA R20, R20, R22, R24 ;  /* 0x000000161414722b */ /* 0x000fe20000000018 */
[----:B------:R-:W-:-:S07]  /*22d0*/  VIADD R5, R5, 0x8 ;  /* 0x0000000805057836 */ /* 0x000fce0000000000 */
[----:B--2---:R-:W-:-:S08]  /*22e0*/  DFMA R16, R16, R18, R20 ;  /* 0x000000121010722b */ /* 0x004fd00000000014 */
[----:B---3--:R-:W-:-:S08]  /*22f0*/  DFMA R12, R12, R14, R16 ;  /* 0x0000000e0c0c722b */ /* 0x008fd00000000010 */
[----:B------:R-:W-:-:S11]  /*2300*/  DFMA R36, R36, R6, R12 ;  /* 0x000000062424722b */ /* 0x000fd6000000000c */
.L_x_47:
[----:B------:R-:W-:Y:S05]  /*2310*/  @!P1 BRA `(.L_x_44) ;  /* 0x0000000000cc9947 */ /* 0x000fea0003800000 */
[----:B------:R-:W-:-:S04]  /*2320*/  LOP3.LUT R10, R9, 0xffff, RZ, 0xc0, !PT ;  /* 0x0000ffff090a7812 */ /* 0x000fc800078ec0ff */
[C---:B------:R-:W-:Y:S02]  /*2330*/  LOP3.LUT R6, R10.reuse, 0x7, RZ, 0xc0, !PT ;  /* 0x000000070a067812 */ /* 0x040fe400078ec0ff */
[----:B------:R-:W-:-:S03]  /*2340*/  LOP3.LUT R10, R10, 0x3, RZ, 0xc0, !PT ;  /* 0x000000030a0a7812 */ /* 0x000fc600078ec0ff */
[----:B------:R-:W-:Y:S01]  /*2350*/  VIADD R6, R6, 0xffffffff ;  /* 0xffffffff06067836 */ /* 0x000fe20000000000 */
[----:B------:R-:W-:-:S04]  /*2360*/  ISETP.NE.AND P1, PT, R10, RZ, PT ;  /* 0x000000ff0a00720c */ /* 0x000fc80003f25270 */
[----:B------:R-:W-:-:S13]  /*2370*/  ISETP.GE.U32.AND P0, PT, R6, 0x3, PT ;  /* 0x000000030600780c */ /* 0x000fda0003f06070 */
[----:B------:R-:W-:Y:S05]  /*2380*/  @!P0 BRA `(.L_x_48) ;  /* 0x0000000000588947 */ /* 0x000fea0003800000 */
[----:B------:R-:W0:Y:S01]  /*2390*/  LDC.64 R6, c[0x0][0x388] ;  /* 0x0000e200ff067b82 */ /* 0x000e220000000a00 */
[C---:B------:R-:W-:Y:S01]  /*23a0*/  IMAD.IADD R19, R8.reuse, 0x1, R5 ;  /* 0x0000000108137824 */ /* 0x040fe200078e0205 */
[----:B----4-:R-:W-:Y:S01]  /*23b0*/  IADD3 R12, P0, PT, R8, R5, RZ ;  /* 0x00000005080c7210 */ /* 0x010fe20007f1e0ff */
[----:B------:R-:W-:-:S05]  /*23c0*/  IMAD.WIDE.U32 R24, R5, 0x8, R2 ;  /* 0x0000000805187825 */ /* 0x000fca00078e0002 */
[----:B------:R-:W1:Y:S01]  /*23d0*/  LDC.64 R22, c[0x0][0x388] ;  /* 0x0000e200ff167b82 */ /* 0x000e620000000a00 */
[----:B------:R-:W2:Y:S04]  /*23e0*/  LDG.E.64 R20, desc[UR4][R24.64] ;  /* 0x0000000418147981 */ /* 0x000ea8000c1e1b00 */
[----:B------:R-:W3:Y:S04]  /*23f0*/  LDG.E.64 R16, desc[UR4][R24.64+0x8] ;  /* 0x0000080418107981 */ /* 0x000ee8000c1e1b00 */
[----:B------:R-:W4:Y:S01]  /*2400*/  LDG.E.64 R26, desc[UR4][R24.64+0x18] ;  /* 0x00001804181a7981 */ /* 0x000f22000c1e1b00 */
[----:B0-----:R-:W-:Y:S01]  /*2410*/  IMAD.WIDE.U32 R18, R19, 0x8, R6 ;  /* 0x0000000813127825 */ /* 0x001fe200078e0006 */
[----:B------:R-:W-:-:S05]  /*2420*/  IADD3.X R6, PT, PT, RZ, RZ, RZ, P0, !PT ;  /* 0x000000ffff067210 */ /* 0x000fca00007fe4ff */
[----:B------:R-:W2:Y:S01]  /*2430*/  LDG.E.64 R18, desc[UR4][R18.64] ;  /* 0x0000000412127981 */ /* 0x000ea2000c1e1b00 */
[----:B-1----:R-:W-:-:S04]  /*2440*/  LEA R22, P0, R12, R22, 0x3 ;  /* 0x000000160c167211 */ /* 0x002fc800078018ff */
[----:B------:R-:W-:Y:S02]  /*2450*/  LEA.HI.X R23, R12, R23, R6, 0x3, P0 ;  /* 0x000000170c177211 */ /* 0x000fe400000f1c06 */
[----:B------:R-:W5:Y:S04]  /*2460*/  LDG.E.64 R12, desc[UR4][R24.64+0x10] ;  /* 0x00001004180c7981 */ /* 0x000f68000c1e1b00 */
[----:B------:R-:W3:Y:S04]  /*2470*/  LDG.E.64 R14, desc[UR4][R22.64+0x8] ;  /* 0x00000804160e7981 */ /* 0x000ee8000c1e1b00 */
[----:B------:R-:W5:Y:S04]  /*2480*/  LDG.E.64 R6, desc[UR4][R22.64+0x10] ;  /* 0x0000100416067981 */ /* 0x000f68000c1e1b00 */
[----:B------:R-:W4:Y:S01]  /*2490*/  LDG.E.64 R28, desc[UR4][R22.64+0x18] ;  /* 0x00001804161c7981 */ /* 0x000f22000c1e1b00 */
[----:B------:R-:W-:Y:S01]  /*24a0*/  VIADD R5, R5, 0x4 ;  /* 0x0000000405057836 */ /* 0x000fe20000000000 */
[----:B--2---:R-:W-:-:S08]  /*24b0*/  DFMA R20, R18, R20, R36 ;  /* 0x000000141214722b */ /* 0x004fd00000000024 */
[----:B---3--:R-:W-:-:S08]  /*24c0*/  DFMA R14, R14, R16, R20 ;  /* 0x000000100e0e722b */ /* 0x008fd00000000014 */
[----:B-----5:R-:W-:-:S08]  /*24d0*/  DFMA R6, R6, R12, R14 ;  /* 0x0000000c0606722b */ /* 0x020fd0000000000e */
[----:B----4-:R-:W-:-:S11]  /*24e0*/  DFMA R36, R28, R26, R6 ;  /* 0x0000001a1c24722b */ /* 0x010fd60000000006 */
.L_x_48:
[----:B------:R-:W-:Y:S05]  /*24f0*/  @!P1 BRA `(.L_x_44) ;  /* 0x0000000000549947 */ /* 0x000fea0003800000 */
[----:B----4-:R-:W0:Y:S01]  /*2500*/  LDC.64 R12, c[0x0][0x388] ;  /* 0x0000e200ff0c7b82 */ /* 0x010e220000000a00 */
[----:B------:R-:W-:Y:S02]  /*2510*/  IMAD.IADD R15, R8, 0x1, R5 ;  /* 0x00000001080f7824 */ /* 0x000fe400078e0205 */
[----:B------:R-:W-:-:S04]  /*2520*/  IMAD.WIDE.U32 R6, R5, 0x8, R2 ;  /* 0x0000000805067825 */ /* 0x000fc800078e0002 */
[----:B0-----:R-:W-:Y:S02]  /*2530*/  IMAD.WIDE.U32 R12, R15, 0x8, R12 ;  /* 0x000000080f0c7825 */ /* 0x001fe400078e000c */
[----:B------:R-:W2:Y:S04]  /*2540*/  LDG.E.64 R14, desc[UR4][R6.64] ;  /* 0x00000004060e7981 */ /* 0x000ea8000c1e1b00 */
[----:B------:R-:W2:Y:S01]  /*2550*/  LDG.E.64 R12, desc[UR4][R12.64] ;  /* 0x000000040c0c7981 */ /* 0x000ea2000c1e1b00 */
[----:B------:R-:W-:Y:S01]  /*2560*/  ISETP.NE.AND P0, PT, R10, 0x1, PT ;  /* 0x000000010a00780c */ /* 0x000fe20003f05270 */
[----:B--2---:R-:W-:-:S12]  /*2570*/  DFMA R36, R12, R14, R36 ;  /* 0x0000000e0c24722b */ /* 0x004fd80000000024 */
[----:B------:R-:W-:Y:S05]  /*2580*/  @!P0 BRA `(.L_x_44) ;  /* 0x0000000000308947 */ /* 0x000fea0003800000 */
[----:B------:R-:W0:Y:S01]  /*2590*/  LDC.64 R20, c[0x0][0x388] ;  /* 0x0000e200ff147b82 */ /* 0x000e220000000a00 */
[----:B------:R-:W-:Y:S01]  /*25a0*/  IADD3 R5, P0, PT, R8, R5, RZ ;  /* 0x0000000508057210 */ /* 0x000fe20007f1e0ff */
[----:B------:R-:W2:Y:S04]  /*25b0*/  LDG.E.64 R14, desc[UR4][R6.64+0x8] ;  /* 0x00000804060e7981 */ /* 0x000ea8000c1e1b00 */
[----:B------:R-:W-:Y:S01]  /*25c0*/  IMAD.X R8, RZ, RZ, RZ, P0 ;  /* 0x000000ffff087224 */ /* 0x000fe200000e06ff */
[----:B------:R-:W-:-:S13]  /*25d0*/  ISETP.NE.AND P0, PT, R10, 0x2, PT ;  /* 0x000000020a00780c */ /* 0x000fda0003f05270 */
[----:B------:R-:W3:Y:S01]  /*25e0*/  @P0 LDG.E.64 R18, desc[UR4][R6.64+0x10] ;  /* 0x0000100406120981 */ /* 0x000ee2000c1e1b00 */
[----:B0-----:R-:W-:-:S04]  /*25f0*/  LEA R20, P1, R5, R20, 0x3 ;  /* 0x0000001405147211 */ /* 0x001fc800078218ff */
[----:B------:R-:W-:-:S05]  /*2600*/  LEA.HI.X R21, R5, R21, R8, 0x3, P1 ;  /* 0x0000001505157211 */ /* 0x000fca00008f1c08 */
[----:B------:R-:W2:Y:S04]  /*2610*/  LDG.E.64 R12, desc[UR4][R20.64+0x8] ;  /* 0x00000804140c7981 */ /* 0x000ea8000c1e1b00 */
[----:B------:R-:W3:Y:S01]  /*2620*/  @P0 LDG.E.64 R16, desc[UR4][R20.64+0x10] ;  /* 0x0000100414100981 */ /* 0x000ee2000c1e1b00 */
[----:B--2---:R-:W-:-:S08]  /*2630*/  DFMA R36, R12, R14, R36 ;  /* 0x0000000e0c24722b */ /* 0x004fd00000000024 */
[----:B---3--:R-:W-:-:S11]  /*2640*/  @P0 DFMA R36, R16, R18, R36 ;  /* 0x000000121024022b */ /* 0x008fd60000000024 */
.L_x_44:
[----:B------:R-:W0:Y:S01]  /*2650*/  LDC.64 R20, c[0x0][0x388] ;  /* 0x0000e200ff147b82 */ /* 0x000e220000000a00 */
[----:B------:R-:W1:Y:S02]  /*2660*/  LDCU UR6, c[0x0][0x3b0] ;  /* 0x00007600ff0677ac */ /* 0x000e640008000800 */
[----:B-1----:R-:W-:Y:S01]  /*2670*/  IMAD R5, R11, UR6, R11 ;  /* 0x000000060b057c24 */ /* 0x002fe2000f8e020b */
[----:B------:R-:W1:Y:S03]  /*2680*/  LDCU.64 UR6, c[0x0][0x398] ;  /* 0x00007300ff0677ac */ /* 0x000e660008000a00 */
[----:B0-----:R-:W-:-:S06]  /*2690*/  IMAD.WIDE.U32 R20, R5, 0x8, R20 ;  /* 0x0000000805147825 */ /* 0x001fcc00078e0014 */
[----:B------:R-:W2:Y:S01]  /*26a0*/  LDG.E.64 R20, desc[UR4][R20.64] ;  /* 0x0000000414147981 */ /* 0x000ea2000c1e1b00 */
[----:B------:R-:W-:-:S04]  /*26b0*/  IADD3 R5, P0, PT, R4, R11, RZ ;  /* 0x0000000b04057210 */ /* 0x000fc80007f1e0ff */
[----:B---3--:R-:W-:Y:S02]  /*26c0*/  IADD3.X R6, PT, PT, RZ, RZ, RZ, P0, !PT ;  /* 0x000000ffff067210 */ /* 0x008fe400007fe4ff */
[----:B-1----:R-:W-:-:S04]  /*26d0*/  LEA R16, P0, R5, UR6, 0x3 ;  /* 0x0000000605107c11 */ /* 0x002fc8000f8018ff */
[----:B------:R-:W-:-:S05]  /*26e0*/  LEA.HI.X R17, R5, UR7, R6, 0x3, P0 ;  /* 0x0000000705117c11 */ /* 0x000fca00080f1c06 */
[----:B------:R-:W3:Y:S01]  /*26f0*/  LDG.E.64 R6, desc[UR4][R16.64] ;  /* 0x0000000410067981 */ /* 0x000ee2000c1e1b00 */
[----:B----4-:R-:W-:Y:S01]  /*2700*/  IMAD.MOV.U32 R12, RZ, RZ, 0x1 ;  /* 0x00000001ff0c7424 */ /* 0x010fe200078e00ff */
[----:B------:R-:W-:Y:S01]  /*2710*/  BSSY.RECONVERGENT B1, `(.L_x_49) ;  /* 0x0000013000017945 */ /* 0x000fe20003800200 */
[----:B--2---:R-:W0:Y:S04]  /*2720*/  MUFU.RCP64H R13, R21 ;  /* 0x00000015000d7308 */ /* 0x004e280000001800 */
[----:B0-----:R-:W-:Y:S02]  /*2730*/  DFMA R14, -R20, R12, 1 ;  /* 0x3ff00000140e742b */ /* 0x001fe4000000010c */
[----:B---3--:R-:W-:-:S06]  /*2740*/  DADD R22, R6, -R36 ;  /* 0x0000000006167229 */ /* 0x008fcc0000000824 */
[----:B------:R-:W-:-:S04]  /*2750*/  DFMA R14, R14, R14, R14 ;  /* 0x0000000e0e0e722b */ /* 0x000fc8000000000e */
[----:B------:R-:W-:-:S04]  /*2760*/  FSETP.GEU.AND P1, PT, |R23|, 6.5827683646048100446e-37, PT ;  /* 0x036000001700780b */ /* 0x000fc80003f2e200 */
        /* <DEDUP_REMOVED lines=10> */
[----:B------:R-:W-:Y:S05]  /*2810*/  CALL.REL.NOINC `($__internal_0_$__cuda_sm20_div_rn_f64_full) ;  /* 0x0000000c005c7944 */ /* 0x000fea0003c00000 */
[----:B------:R-:W-:Y:S02]  /*2820*/  IMAD.MOV.U32 R6, RZ, RZ, R28 ;  /* 0x000000ffff067224 */ /* 0x000fe400078e001c */
[----:B------:R-:W-:-:S07]  /*2830*/  IMAD.MOV.U32 R7, RZ, RZ, R29 ;  /* 0x000000ffff077224 */ /* 0x000fce00078e001d */
.L_x_50:
[----:B------:R-:W-:Y:S05]  /*2840*/  BSYNC.RECONVERGENT B1 ;  /* 0x0000000000017941 */ /* 0x000fea0003800200 */
.L_x_49:
[----:B------:R-:W0:Y:S01]  /*2850*/  LDCU UR6, c[0x0][0x3b0] ;  /* 0x00007600ff0677ac */ /* 0x000e220008000800 */
[C---:B------:R-:W-:Y:S01]  /*2860*/  IMAD.WIDE.U32 R12, R11.reuse, 0x8, R2 ;  /* 0x000000080b0c7825 */ /* 0x040fe200078e0002 */
[----:B------:R-:W-:-:S03]  /*2870*/  IADD3 R11, PT, PT, R11, 0x1, RZ ;  /* 0x000000010b0b7810 */ /* 0x000fc60007ffe0ff */
[----:B------:R-:W-:Y:S01]  /*2880*/  VIADD R0, R0, 0x1 ;  /* 0x0000000100007836 */ /* 0x000fe20000000000 */
[----:B------:R1:W-:Y:S01]  /*2890*/  STG.E.64 desc[UR4][R12.64], R6 ;  /* 0x000000060c007986 */ /* 0x0003e2000c101b04 */
[----:B------:R-:W-:Y:S01]  /*28a0*/  VIADD R9, R9, 0x1 ;  /* 0x0000000109097836 */ /* 0x000fe20000000000 */
[----:B0-----:R-:W-:-:S13]  /*28b0*/  ISETP.NE.AND P0, PT, R11, UR6, PT ;  /* 0x000000060b007c0c */ /* 0x001fda000bf05270 */
[----:B-1----:R-:W-:Y:S05]  /*28c0*/  @P0 BRA `(.L_x_51) ;  /* 0xfffffff000a80947 */ /* 0x002fea000383ffff */
[----:B------:R-:W0:Y:S01]  /*28d0*/  LDCU.64 UR6, c[0x0][0x3a8] ;  /* 0x00007500ff0677ac */ /* 0x000e220008000a00 */
[----:B------:R-:W-:Y:S01]  /*28e0*/  IMAD.MOV.U32 R0, RZ, RZ, RZ ;  /* 0x000000ffff007224 */ /* 0x000fe200078e00ff */
[----:B------:R-:W-:Y:S01]  /*28f0*/  PRMT R9, RZ, 0x7610, R9 ;  /* 0x00007610ff097816 */ /* 0x000fe20000000009 */
[----:B------:R-:W1:Y:S01]  /*2900*/  LDCU UR8, c[0x0][0x3b0] ;  /* 0x00007600ff0877ac */ /* 0x000e620008000800 */
[----:B0-----:R-:W-:-:S04]  /*2910*/  LEA R12, P0, R4, UR6, 0x3 ;  /* 0x00000006040c7c11 */ /* 0x001fc8000f8018ff */
[----:B------:R-:W-:Y:S02]  /*2920*/  LEA.HI.X R13, R4, UR7, RZ, 0x3, P0 ;  /* 0x00000007040d7c11 */ /* 0x000fe400080f1cff */
[----:B------:R-:W-:Y:S02]  /*2930*/  PRMT R4, RZ, 0x7610, R4 ;  /* 0x00007610ff047816 */ /* 0x000fe40000000004 */
[----:B-1----:R-:W-:-:S07]  /*2940*/  MOV R10, UR8 ;  /* 0x00000008000a7c02 */ /* 0x002fce0008000f00 */
.L_x_59:
[----:B0-----:R-:W0:Y:S01]  /*2950*/  LDC R5, c[0x0][0x3b0] ;  /* 0x0000ec00ff057b82 */ /* 0x001e220000000800 */
[C---:B------:R-:W-:Y:S01]  /*2960*/  VIADD R6, R10.reuse, 0xffffffff ;  /* 0xffffffff0a067836 */ /* 0x040fe20000000000 */
[----:B------:R-:W-:Y:S01]  /*2970*/  CS2R R32, SRZ ;  /* 0x0000000000207805 */ /* 0x000fe2000001ff00 */
[----:B------:R-:W-:Y:S01]  /*2980*/  IMAD.MOV.U32 R11, RZ, RZ, R10 ;  /* 0x000000ffff0b7224 */ /* 0x000fe200078e000a */
[----:B0-----:R-:W-:Y:S01]  /*2990*/  ISETP.GE.AND P0, PT, R10, R5, PT ;  /* 0x000000050a00720c */ /* 0x001fe20003f06270 */
[----:B------:R-:W-:-:S12]  /*29a0*/  IMAD.MOV.U32 R10, RZ, RZ, R6 ;  /* 0x000000ffff0a7224 */ /* 0x000fd800078e0006 */
[----:B------:R-:W-:Y:S05]  /*29b0*/  @P0 BRA `(.L_x_52) ;  /* 0x00000008003c0947 */ /* 0x000fea0003800000 */
[C---:B------:R-:W-:Y:S01]  /*29c0*/  IADD3 R6, PT, PT, R0.reuse, -0x1, RZ ;  /* 0xffffffff00067810 */ /* 0x040fe20007ffe0ff */
[----:B------:R-:W-:Y:S01]  /*29d0*/  IMAD.MOV.U32 R8, RZ, RZ, R11 ;  /* 0x000000ffff087224 */ /* 0x000fe200078e000b */
[----:B------:R-:W-:Y:S02]  /*29e0*/  LOP3.LUT P1, RZ, R0, 0xf, RZ, 0xc0, !PT ;  /* 0x0000000f00ff7812 */ /* 0x000fe4000782c0ff */
[----:B------:R-:W-:Y:S02]  /*29f0*/  CS2R R32, SRZ ;  /* 0x0000000000207805 */ /* 0x000fe4000001ff00 */
[----:B------:R-:W-:-:S13]  /*2a00*/  ISETP.GE.U32.AND P0, PT, R6, 0xf, PT ;  /* 0x0000000f0600780c */ /* 0x000fda0003f06070 */
[----:B------:R-:W-:Y:S05]  /*2a10*/  @!P0 BRA `(.L_x_53) ;  /* 0x0000000000f08947 */ /* 0x000fea0003800000 */
[----:B------:R-:W-:Y:S01]  /*2a20*/  LOP3.LUT R35, R0, 0xfffffff0, RZ, 0xc0, !PT ;  /* 0xfffffff000237812 */ /* 0x000fe200078ec0ff */
[----:B------:R-:W-:Y:S01]  /*2a30*/  IMAD.MOV.U32 R34, RZ, RZ, RZ ;  /* 0x000000ffff227224 */ /* 0x000fe200078e00ff */
[----:B------:R-:W-:Y:S01]  /*2a40*/  CS2R R32, SRZ ;  /* 0x0000000000207805 */ /* 0x000fe2000001ff00 */
[----:B------:R-:W-:-:S07]  /*2a50*/  IMAD.MOV.U32 R8, RZ, RZ, R11 ;  /* 0x000000ffff087224 */ /* 0x000fce00078e000b */
.L_x_54:
[----:B------:R-:W0:Y:S01]  /*2a60*/  LDC.64 R6, c[0x0][0x390] ;  /* 0x0000e400ff067b82 */ /* 0x000e220000000a00 */
[----:B------:R-:W-:Y:S02]  /*2a70*/  IMAD R17, R10, R5, R8 ;  /* 0x000000050a117224 */ /* 0x000fe400078e0208 */
[----:B------:R-:W-:-:S05]  /*2a80*/  IMAD.WIDE.U32 R14, R8, 0x8, R12 ;  /* 0x00000008080e7825 */ /* 0x000fca00078e000c */
[----:B------:R-:W2:Y:S04]  /*2a90*/  LDG.E.64 R20, desc[UR4][R14.64] ;  /* 0x000000040e147981 */ /* 0x000ea8000c1e1b00 */
[----:B------:R-:W3:Y:S04]  /*2aa0*/  LDG.E.64 R26, desc[UR4][R14.64+0x8] ;  /* 0x000008040e1a7981 */ /* 0x000ee8000c1e1b00 */
[----:B------:R-:W4:Y:S04]  /*2ab0*/  LDG.E.64 R24, desc[UR4][R14.64+0x10] ;  /* 0x000010040e187981 */ /* 0x000f28000c1e1b00 */
[----:B------:R-:W5:Y:S01]  /*2ac0*/  LDG.E.64 R28, desc[UR4][R14.64+0x20] ;  /* 0x000020040e1c7981 */ /* 0x000f62000c1e1b00 */
[----:B0-----:R-:W-:-:S05]  /*2ad0*/  IMAD.WIDE R6, R17, 0x8, R6 ;  /* 0x0000000811067825 */ /* 0x001fca00078e0206 */
[----:B------:R-:W2:Y:S04]  /*2ae0*/  LDG.E.64 R22, desc[UR4][R6.64] ;  /* 0x0000000406167981 */ /* 0x000ea8000c1e1b00 */
[----:B------:R-:W3:Y:S04]  /*2af0*/  LDG.E.64 R18, desc[UR4][R6.64+0x8] ;  /* 0x0000080406127981 */ /* 0x000ee8000c1e1b00 */
[----:B------:R-:W4:Y:S04]  /*2b00*/  LDG.E.64 R16, desc[UR4][R6.64+0x10] ;  /* 0x0000100406107981 */ /* 0x000f28000c1e1b00 */
[----:B------:R-:W5:Y:S01]  /*2b10*/  LDG.E.64 R30, desc[UR4][R6.64+0x78] ;  /* 0x00007804061e7981 */ /* 0x000f62000c1e1b00 */
[----:B--2---:R-:W-:-:S03]  /*2b20*/  DFMA R32, R22, R20, R32 ;  /* 0x000000141620722b */ /* 0x004fc60000000020 */
[----:B------:R-:W2:Y:S04]  /*2b30*/  LDG.E.64 R20, desc[UR4][R14.64+0x18] ;  /* 0x000018040e147981 */ /* 0x000ea8000c1e1b00 */
[----:B------:R-:W2:Y:S01]  /*2b40*/  LDG.E.64 R22, desc[UR4][R6.64+0x18] ;  /* 0x0000180406167981 */ /* 0x000ea2000c1e1b00 */
[----:B---3--:R-:W-:-:S03]  /*2b50*/  DFMA R26, R18, R26, R32 ;  /* 0x0000001a121a722b */ /* 0x008fc60000000020 */
[----:B------:R-:W5:Y:S04]  /*2b60*/  LDG.E.64 R18, desc[UR4][R6.64+0x20] ;  /* 0x0000200406127981 */ /* 0x000f68000c1e1b00 */
[----:B------:R-:W3:Y:S01]  /*2b70*/  LDG.E.64 R32, desc[UR4][R14.64+0x78] ;  /* 0x000078040e207981 */ /* 0x000ee2000c1e1b00 */
[----:B----4-:R-:W-:-:S03]  /*2b80*/  DFMA R24, R16, R24, R26 ;  /* 0x000000181018722b */ /* 0x010fc6000000001a */
[----:B------:R-:W4:Y:S04]  /*2b90*/  LDG.E.64 R26, desc[UR4][R14.64+0x28] ;  /* 0x000028040e1a7981 */ /* 0x000f28000c1e1b00 */
[----:B------:R-:W4:Y:S01]  /*2ba0*/  LDG.E.64 R16, desc[UR4][R6.64+0x28] ;  /* 0x0000280406107981 */ /* 0x000f22000c1e1b00 */
[----:B--2---:R-:W-:-:S03]  /*2bb0*/  DFMA R20, R22, R20, R24 ;  /* 0x000000141614722b */ /* 0x004fc60000000018 */
[----:B------:R-:W2:Y:S04]  /*2bc0*/  LDG.E.64 R22, desc[UR4][R14.64+0x30] ;  /* 0x000030040e167981 */ /* 0x000ea8000c1e1b00 */
[----:B------:R-:W2:Y:S01]  /*2bd0*/  LDG.E.64 R24, desc[UR4][R6.64+0x30] ;  /* 0x0000300406187981 */ /* 0x000ea2000c1e1b00 */
[----:B-----5:R-:W-:-:S03]  /*2be0*/  DFMA R28, R18, R28, R20 ;  /* 0x0000001c121c722b */ /* 0x020fc60000000014 */
[----:B------:R-:W5:Y:S04]  /*2bf0*/  LDG.E.64 R18, desc[UR4][R14.64+0x38] ;  /* 0x000038040e127981 */ /* 0x000f68000c1e1b00 */
[----:B------:R-:W5:Y:S01]  /*2c00*/  LDG.E.64 R20, desc[UR4][R6.64+0x38] ;  /* 0x0000380406147981 */ /* 0x000f62000c1e1b00 */
        /* <DEDUP_REMOVED lines=21> */
[----:B------:R-:W-:-:S04]  /*2d60*/  IADD3 R34, PT, PT, R34, 0x10, RZ ;  /* 0x0000001022227810 */ /* 0x000fc80007ffe0ff */
[----:B------:R-:W-:Y:S01]  /*2d70*/  ISETP.NE.AND P0, PT, R34, R35, PT ;  /* 0x000000232200720c */ /* 0x000fe20003f05270 */
[----:B------:R-:W-:Y:S01]  /*2d80*/  VIADD R8, R8, 0x10 ;  /* 0x0000001008087836 */ /* 0x000fe20000000000 */
[----:B--2---:R-:W-:-:S08]  /*2d90*/  DFMA R16, R26, R28, R16 ;  /* 0x0000001c1a10722b */ /* 0x004fd00000000010 */
[----:B-----5:R-:W-:-:S08]  /*2da0*/  DFMA R16, R22, R24, R16 ;  /* 0x000000181610722b */ /* 0x020fd00000000010 */
[----:B----4-:R-:W-:-:S08]  /*2db0*/  DFMA R16, R18, R20, R16 ;  /* 0x000000141210722b */ /* 0x010fd00000000010 */
[----:B---3--:R-:W-:Y:S01]  /*2dc0*/  DFMA R32, R30, R32, R16 ;  /* 0x000000201e20722b */ /* 0x008fe20000000010 */
[----:B------:R-:W-:Y:S10]  /*2dd0*/  @P0 BRA `(.L_x_54) ;  /* 0xfffffffc00200947 */ /* 0x000ff4000383ffff */
.L_x_53:
[----:B------:R-:W-:Y:S05]  /*2de0*/  @!P1 BRA `(.L_x_52) ;  /* 0x0000000400309947 */ /* 0x000fea0003800000 */
[----:B------:R-:W-:-:S04]  /*2df0*/  LOP3.LUT R7, R9, 0xf, RZ, 0xc0, !PT ;  /* 0x0000000f09077812 */ /* 0x000fc800078ec0ff */
[C---:B------:R-:W-:Y:S01]  /*2e00*/  LOP3.LUT P1, RZ, R7.reuse, 0x7, RZ, 0xc0, !PT ;  /* 0x0000000707ff7812 */ /* 0x040fe2000782c0ff */
[----:B------:R-:W-:-:S05]  /*2e10*/  VIADD R6, R7, 0xffffffff ;  /* 0xffffffff07067836 */ /* 0x000fca0000000000 */
[----:B------:R-:W-:-:S13]  /*2e20*/  ISETP.GE.U32.AND P0, PT, R6, 0x7, PT ;  /* 0x000000070600780c */ /* 0x000fda0003f06070 */
[----:B------:R-:W-:Y:S05]  /*2e30*/  @!P0 BRA `(.L_x_55) ;  /* 0x0000000000748947 */ /* 0x000fea0003800000 */
[----:B------:R-:W0:Y:S01]  /*2e40*/  LDC.64 R6, c[0x0][0x390] ;  /* 0x0000e400ff067b82 */ /* 0x000e220000000a00 */
[----:B------:R-:W-:Y:S02]  /*2e50*/  IMAD R15, R10, R5, R8 ;  /* 0x000000050a0f7224 */ /* 0x000fe400078e0208 */
[----:B------:R-:W-:-:S05]  /*2e60*/  IMAD.WIDE.U32 R34, R8, 0x8, R12 ;  /* 0x0000000808227825 */ /* 0x000fca00078e000c */
[----:B------:R-:W2:Y:S04]  /*2e70*/  LDG.E.64 R24, desc[UR4][R34.64] ;  /* 0x0000000422187981 */ /* 0x000ea8000c1e1b00 */
[----:B------:R-:W3:Y:S04]  /*2e80*/  LDG.E.64 R30, desc[UR4][R34.64+0x8] ;  /* 0x00000804221e7981 */ /* 0x000ee8000c1e1b00 */
[----:B------:R-:W4:Y:S01]  /*2e90*/  LDG.E.64 R26, desc[UR4][R34.64+0x10] ;  /* 0x00001004221a7981 */ /* 0x000f22000c1e1b00 */
[----:B0-----:R-:W-:-:S03]  /*2ea0*/  IMAD.WIDE R6, R15, 0x8, R6 ;  /* 0x000000080f067825 */ /* 0x001fc600078e0206 */
[----:B------:R-:W5:Y:S04]  /*2eb0*/  LDG.E.64 R14, desc[UR4][R34.64+0x18] ;  /* 0x00001804220e7981 */ /* 0x000f68000c1e1b00 */
[----:B------:R-:W2:Y:S04]  /*2ec0*/  LDG.E.64 R18, desc[UR4][R6.64] ;  /* 0x0000000406127981 */ /* 0x000ea8000c1e1b00 */
[----:B------:R-:W3:Y:S04]  /*2ed0*/  LDG.E.64 R22, desc[UR4][R6.64+0x8] ;  /* 0x0000080406167981 */ /* 0x000ee8000c1e1b00 */
        /* <DEDUP_REMOVED lines=13> */
[----:B-----5:R-:W-:Y:S01]  /*2fb0*/  DFMA R14, R16, R14, R26 ;  /* 0x0000000e100e722b */ /* 0x020fe2000000001a */
[----:B------:R-:W-:-:S07]  /*2fc0*/  VIADD R8, R8, 0x8 ;  /* 0x0000000808087836 */ /* 0x000fce0000000000 */
[----:B--2---:R-:W-:-:S08]  /*2fd0*/  DFMA R14, R20, R18, R14 ;  /* 0x00000012140e722b */ /* 0x004fd0000000000e */
[----:B---3--:R-:W-:-:S08]  /*2fe0*/  DFMA R14, R24, R22, R14 ;  /* 0x00000016180e722b */ /* 0x008fd0000000000e */
[----:B----4-:R-:W-:-:S08]  /*2ff0*/  DFMA R14, R30, R28, R14 ;  /* 0x0000001c1e0e722b */ /* 0x010fd0000000000e */
[----:B------:R-:W-:-:S11]  /*3000*/  DFMA R32, R36, R32, R14 ;  /* 0x000000202420722b */ /* 0x000fd6000000000e */
.L_x_55:
[----:B------:R-:W-:Y:S05]  /*3010*/  @!P1 BRA `(.L_x_52) ;  /* 0x0000000000a49947 */ /* 0x000fea0003800000 */
[----:B------:R-:W-:-:S04]  /*3020*/  LOP3.LUT R34, R4, 0xffff, RZ, 0xc0, !PT ;  /* 0x0000ffff04227812 */ /* 0x000fc800078ec0ff */
[C---:B------:R-:W-:Y:S02]  /*3030*/  LOP3.LUT R6, R34.reuse, 0x7, RZ, 0xc0, !PT ;  /* 0x0000000722067812 */ /* 0x040fe400078ec0ff */
[----:B------:R-:W-:Y:S02]  /*3040*/  LOP3.LUT R34, R34, 0x3, RZ, 0xc0, !PT ;  /* 0x0000000322227812 */ /* 0x000fe400078ec0ff */
[----:B------:R-:W-:Y:S02]  /*3050*/  IADD3 R6, PT, PT, R6, -0x1, RZ ;  /* 0xffffffff06067810 */ /* 0x000fe40007ffe0ff */
[----:B------:R-:W-:Y:S02]  /*3060*/  ISETP.NE.AND P1, PT, R34, RZ, PT ;  /* 0x000000ff2200720c */ /* 0x000fe40003f25270 */
        /* <DEDUP_REMOVED lines=10> */
[----:B------:R-:W5:Y:S04]  /*3110*/  LDG.E.64 R16, desc[UR4][R6.64] ;  /* 0x0000000406107981 */ /* 0x000f68000c1e1b00 */
[----:B------:R-:W2:Y:S04]  /*3120*/  LDG.E.64 R20, desc[UR4][R6.64+0x8] ;  /* 0x0000080406147981 */ /* 0x000ea8000c1e1b00 */
[----:B------:R-:W3:Y:S04]  /*3130*/  LDG.E.64 R24, desc[UR4][R6.64+0x10] ;  /* 0x0000100406187981 */ /* 0x000ee8000c1e1b00 */
[----:B------:R-:W4:Y:S01]  /*3140*/  LDG.E.64 R30, desc[UR4][R6.64+0x18] ;  /* 0x00001804061e7981 */ /* 0x000f22000c1e1b00 */
[----:B------:R-:W-:Y:S01]  /*3150*/  VIADD R8, R8, 0x4 ;  /* 0x0000000408087836 */ /* 0x000fe20000000000 */
[----:B-----5:R-:W-:-:S08]  /*3160*/  DFMA R14, R14, R16, R32 ;  /* 0x000000100e0e722b */ /* 0x020fd00000000020 */
[----:B--2---:R-:W-:-:S08]  /*3170*/  DFMA R14, R18, R20, R14 ;  /* 0x00000014120e722b */ /* 0x004fd0000000000e */
[----:B---3--:R-:W-:-:S08]  /*3180*/  DFMA R14, R22, R24, R14 ;  /* 0x00000018160e722b */ /* 0x008fd0000000000e */
[----:B----4-:R-:W-:-:S11]  /*3190*/  DFMA R32, R26, R30, R14 ;  /* 0x0000001e1a20722b */ /* 0x010fd6000000000e */
.L_x_56:
[----:B------:R-:W-:Y:S05]  /*31a0*/  @!P1 BRA `(.L_x_52) ;  /* 0x0000000000409947 */ /* 0x000fea0003800000 */
[----:B------:R-:W0:Y:S01]  /*31b0*/  LDC.64 R22, c[0x0][0x390] ;  /* 0x0000e400ff167b82 */ /* 0x000e220000000a00 */
[----:B------:R-:W-:Y:S02]  /*31c0*/  IMAD R15, R10, R5, R8 ;  /* 0x000000050a0f7224 */ /* 0x000fe400078e0208 */
[----:B------:R-:W-:-:S05]  /*31d0*/  IMAD.WIDE.U32 R6, R8, 0x8, R12 ;  /* 0x0000000808067825 */ /* 0x000fca00078e000c */
[----:B------:R-:W2:Y:S01]  /*31e0*/  LDG.E.64 R16, desc[UR4][R6.64] ;  /* 0x0000000406107981 */ /* 0x000ea2000c1e1b00 */
[----:B0-----:R-:W-:-:S05]  /*31f0*/  IMAD.WIDE R22, R15, 0x8, R22 ;  /* 0x000000080f167825 */ /* 0x001fca00078e0216 */
[----:B------:R-:W2:Y:S01]  /*3200*/  LDG.E.64 R14, desc[UR4][R22.64] ;  /* 0x00000004160e7981 */ /* 0x000ea2000c1e1b00 */
[----:B------:R-:W-:Y:S01]  /*3210*/  ISETP.NE.AND P0, PT, R34, 0x1, PT ;  /* 0x000000012200780c */ /* 0x000fe20003f05270 */
[----:B--2---:R-:W-:-:S12]  /*3220*/  DFMA R32, R14, R16, R32 ;  /* 0x000000100e20722b */ /* 0x004fd80000000020 */
[----:B------:R-:W-:Y:S05]  /*3230*/  @!P0 BRA `(.L_x_52) ;  /* 0x00000000001c8947 */ /* 0x000fea0003800000 */
[----:B------:R-:W-:Y:S01]  /*3240*/  ISETP.NE.AND P0, PT, R34, 0x2, PT ;  /* 0x000000022200780c */ /* 0x000fe20003f05270 */
[----:B------:R-:W2:Y:S04]  /*3250*/  LDG.E.64 R14, desc[UR4][R22.64+0x8] ;  /* 0x00000804160e7981 */ /* 0x000ea8000c1e1b00 */
[----:B------:R-:W2:Y:S08]  /*3260*/  LDG.E.64 R16, desc[UR4][R6.64+0x8] ;  /* 0x0000080406107981 */ /* 0x000eb0000c1e1b00 */
[----:B------:R-:W3:Y:S04]  /*3270*/  @P0 LDG.E.64 R18, desc[UR4][R22.64+0x10] ;  /* 0x0000100416120981 */ /* 0x000ee8000c1e1b00 */
[----:B------:R-:W3:Y:S01]  /*3280*/  @P0 LDG.E.64 R20, desc[UR4][R6.64+0x10] ;  /* 0x0000100406140981 */ /* 0x000ee2000c1e1b00 */
[----:B--2---:R-:W-:-:S08]  /*3290*/  DFMA R32, R14, R16, R32 ;  /* 0x000000100e20722b */ /* 0x004fd00000000020 */
[----:B---3--:R-:W-:-:S11]  /*32a0*/  @P0 DFMA R32, R18, R20, R32 ;  /* 0x000000141220022b */ /* 0x008fd60000000020 */
.L_x_52:
[----:B------:R-:W0:Y:S01]  /*32b0*/  LDC.64 R20, c[0x0][0x390] ;  /* 0x0000e400ff147b82 */ /* 0x000e220000000a00 */
[----:B------:R-:W-:-:S05]  /*32c0*/  IMAD R6, R10, R5, RZ ;  /* 0x000000050a067224 */ /* 0x000fca00078e02ff */
[----:B------:R-:W-:Y:S02]  /*32d0*/  SHF.R.S32.HI R8, RZ, 0x1f, R6 ;  /* 0x0000001fff087819 */ /* 0x000fe40000011406 */
[----:B------:R-:W-:-:S04]  /*32e0*/  IADD3 R6, P0, PT, R6, R11, RZ ;  /* 0x0000000b06067210 */ /* 0x000fc80007f1e0ff */
[----:B------:R-:W-:Y:S02]  /*32f0*/  LEA.HI.X.SX32 R8, R11, R8, 0x1, P0 ;  /* 0x000000080b087211 */ /* 0x000fe400000f0eff */
[----:B0-----:R-:W-:-:S04]  /*3300*/  LEA R20, P0, R6, R20, 0x3 ;  /* 0x0000001406147211 */ /* 0x001fc800078018ff */
[----:B------:R-:W-:-:S06]  /*3310*/  LEA.HI.X R21, R6, R21, R8, 0x3, P0 ;  /* 0x0000001506157211 */ /* 0x000fcc00000f1c08 */
[----:B------:R-:W2:Y:S01]  /*3320*/  LDG.E.64 R20, desc[UR4][R20.64+-0x8] ;  /* 0xfffff80414147981 */ /* 0x000ea2000c1e1b00 */
[----:B------:R-:W-:-:S06]  /*3330*/  IMAD.WIDE R6, R11, 0x8, R2 ;  /* 0x000000080b067825 */ /* 0x000fcc00078e0202 */
[----:B------:R-:W3:Y:S01]  /*3340*/  LDG.E.64 R6, desc[UR4][R6.64+-0x8] ;  /* 0xfffff80406067981 */ /* 0x000ee2000c1e1b00 */
[----:B------:R-:W-:Y:S01]  /*3350*/  IMAD.MOV.U32 R14, RZ, RZ, 0x1 ;  /* 0x00000001ff0e7424 */ /* 0x000fe200078e00ff */
[----:B------:R-:W-:Y:S01]  /*3360*/  BSSY.RECONVERGENT B1, `(.L_x_57) ;  /* 0x0000013000017945 */ /* 0x000fe20003800200 */
[----:B--2---:R-:W0:Y:S01]  /*3370*/  MUFU.RCP64H R15, R21 ;  /* 0x00000015000f7308 */ /* 0x004e220000001800 */
[----:B---3--:R-:W-:-:S03]  /*3380*/  DADD R22, R6, -R32 ;  /* 0x0000000006167229 */ /* 0x008fc60000000820 */
[----:B0-----:R-:W-:-:S07]  /*3390*/  DFMA R16, -R20, R14, 1 ;  /* 0x3ff000001410742b */ /* 0x001fce000000010e */
[----:B------:R-:W-:Y:S01]  /*33a0*/  FSETP.GEU.AND P1, PT, |R23|, 6.5827683646048100446e-37, PT ;  /* 0x036000001700780b */ /* 0x000fe20003f2e200 */
        /* <DEDUP_REMOVED lines=12> */
[----:B------:R-:W-:Y:S01]  /*3470*/  IMAD.MOV.U32 R6, RZ, RZ, R28 ;  /* 0x000000ffff067224 */ /* 0x000fe200078e001c */
[----:B------:R-:W-:-:S07]  /*3480*/  MOV R7, R29 ;  /* 0x0000001d00077202 */ /* 0x000fce0000000f00 */
.L_x_58:
[----:B------:R-:W-:Y:S05]  /*3490*/  BSYNC.RECONVERGENT B1 ;  /* 0x0000000000017941 */ /* 0x000fea0003800200 */
.L_x_57:
[C---:B------:R-:W-:Y:S01]  /*34a0*/  IMAD.WIDE R14, R11.reuse, 0x8, R12 ;  /* 0x000000080b0e7825 */ /* 0x040fe200078e020c */
[----:B------:R-:W-:-:S03]  /*34b0*/  ISETP.GT.AND P0, PT, R11, 0x1, PT ;  /* 0x000000010b00780c */ /* 0x000fc60003f04270 */
[----:B------:R-:W-:Y:S01]  /*34c0*/  VIADD R9, R9, 0x1 ;  /* 0x0000000109097836 */ /* 0x000fe20000000000 */
[----:B------:R0:W-:Y:S01]  /*34d0*/  STG.E.64 desc[UR4][R14.64+-0x8], R6 ;  /* 0xfffff8060e007986 */ /* 0x0001e2000c101b04 */
[----:B------:R-:W-:Y:S02]  /*34e0*/  VIADD R4, R4, 0x1 ;  /* 0x0000000104047836 */ /* 0x000fe40000000000 */
[----:B------:R-:W-:-:S06]  /*34f0*/  VIADD R0, R0, 0x1 ;  /* 0x0000000100007836 */ /* 0x000fcc0000000000 */
[----:B------:R-:W-:Y:S05]  /*3500*/  @P0 BRA `(.L_x_59) ;  /* 0xfffffff400100947 */ /* 0x000fea000383ffff */
[----:B------:R-:W1:Y:S01]  /*3510*/  LDCU UR6, c[0x0][0x360] ;  /* 0x00006c00ff0677ac */ /* 0x000e620008000800 */
[----:B------:R-:W2:Y:S01]  /*3520*/  LDCU UR7, c[0x0][0x3b0] ;  /* 0x00007600ff0777ac */ /* 0x000ea20008000800 */
[----:B-1----:R-:W-:Y:S01]  /*3530*/  MOV R4, UR6 ;  /* 0x0000000600047c02 */ /* 0x002fe20008000f00 */
[----:B--2---:R-:W-:-:S09]  /*3540*/  UISETP.GE.U32.AND UP0, UPT, UR6, UR7, UPT ;  /* 0x000000070600728c */ /* 0x004fd2000bf06070 */
[----:B------:R-:W-:Y:S05]  /*3550*/  BRA.U !UP0, `(.L_x_60) ;  /* 0xffffffe508687547 */ /* 0x000fea000b83ffff */
.L_x_43:
[----:B------:R-:W-:Y:S05]  /*3560*/  BSYNC.RECONVERGENT B0 ;  /* 0x0000000000007941 */ /* 0x000fea0003800200 */
.L_x_42:
[----:B------:R-:W-:Y:S06]  /*3570*/  BAR.SYNC.DEFER_BLOCKING 0x0 ;  /* 0x0000000000007b1d */ /* 0x000fec0000010000 */
[----:B------:R-:W-:Y:S05]  /*3580*/  EXIT ;  /* 0x000000000000794d */ /* 0x000fea0003800000 */
        .weak           $__internal_0_$__cuda_sm20_div_rn_f64_full
        .type           $__internal_0_$__cuda_sm20_div_rn_f64_full,@function
        .size           $__internal_0_$__cuda_sm20_div_rn_f64_full,(.L_x_67 - $__internal_0_$__cuda_sm20_div_rn_f64_full)
$__internal_0_$__cuda_sm20_div_rn_f64_full:
[C---:B------:R-:W-:Y:S01]  /*3590*/  FSETP.GEU.AND P0, PT, |R21|.reuse, 1.469367938527859385e-39, PT ;  /* 0x001000001500780b */ /* 0x040fe20003f0e200 */
[----:B------:R-:W-:Y:S01]  /*35a0*/  IMAD.MOV.U32 R24, RZ, RZ, 0x1 ;  /* 0x00000001ff187424 */ /* 0x000fe200078e00ff */
[----:B------:R-:W-:Y:S01]  /*35b0*/  LOP3.LUT R18, R21, 0x800fffff, RZ, 0xc0, !PT ;  /* 0x800fffff15127812 */ /* 0x000fe200078ec0ff */
[----:B------:R-:W-:Y:S01]  /*35c0*/  IMAD.MOV.U32 R7, RZ, RZ, 0x1ca00000 ;  /* 0x1ca00000ff077424 */ /* 0x000fe200078e00ff */
[C---:B------:R-:W-:Y:S01]  /*35d0*/  FSETP.GEU.AND P2, PT, |R23|.reuse, 1.469367938527859385e-39, PT ;  /* 0x001000001700780b */ /* 0x040fe20003f4e200 */
[----:B------:R-:W-:Y:S01]  /*35e0*/  BSSY.RECONVERGENT B4, `(.L_x_61) ;  /* 0x0000052000047945 */ /* 0x000fe20003800200 */
[----:B------:R-:W-:Y:S01]  /*35f0*/  LOP3.LUT R19, R18, 0x3ff00000, RZ, 0xfc, !PT ;  /* 0x3ff0000012137812 */ /* 0x000fe200078efcff */
[----:B------:R-:W-:Y:S01]  /*3600*/  IMAD.MOV.U32 R18, RZ, RZ, R20 ;  /* 0x000000ffff127224 */ /* 0x000fe200078e0014 */
[----:B------:R-:W-:Y:S02]  /*3610*/  LOP3.LUT R5, R23, 0x7ff00000, RZ, 0xc0, !PT ;  /* 0x7ff0000017057812 */ /* 0x000fe400078ec0ff */
[----:B------:R-:W-:-:S03]  /*3620*/  LOP3.LUT R33, R21, 0x7ff00000, RZ, 0xc0, !PT ;  /* 0x7ff0000015217812 */ /* 0x000fc600078ec0ff */
[----:B------:R-:W-:Y:S01]  /*3630*/  @!P0 DMUL R18, R20, 8.98846567431157953865e+307 ;  /* 0x7fe0000014128828 */ /* 0x000fe20000000000 */
[----:B------:R-:W-:-:S03]  /*3640*/  ISETP.GE.U32.AND P1, PT, R5, R33, PT ;  /* 0x000000210500720c */ /* 0x000fc60003f26070 */
[----:B------:R-:W-:Y:S01]  /*3650*/  @!P2 LOP3.LUT R8, R21, 0x7ff00000, RZ, 0xc0, !PT ;  /* 0x7ff000001508a812 */ /* 0x000fe200078ec0ff */
[----:B------:R-:W-:Y:S01]  /*3660*/  @!P2 IMAD.MOV.U32 R34, RZ, RZ, RZ ;  /* 0x000000ffff22a224 */ /* 0x000fe200078e00ff */
[----:B------:R-:W0:Y:S02]  /*3670*/  MUFU.RCP64H R25, R19 ;  /* 0x0000001300197308 */ /* 0x000e240000001800 */
[----:B------:R-:W-:Y:S02]  /*3680*/  @!P2 ISETP.GE.U32.AND P3, PT, R5, R8, PT ;  /* 0x000000080500a20c */ /* 0x000fe40003f66070 */
[----:B------:R-:W-:Y:S02]  /*3690*/  @!P0 LOP3.LUT R33, R19, 0x7ff00000, RZ, 0xc0, !PT ;  /* 0x7ff0000013218812 */ /* 0x000fe400078ec0ff */
[----:B------:R-:W-:-:S04]  /*36a0*/  @!P2 SEL R27, R7, 0x63400000, !P3 ;  /* 0x63400000071ba807 */ /* 0x000fc80005800000 */
[----:B------:R-:W-:-:S04]  /*36b0*/  @!P2 LOP3.LUT R8, R27, 0x80000000, R23, 0xf8, !PT ;  /* 0x800000001b08a812 */ /* 0x000fc800078ef817 */
[----:B------:R-:W-:Y:S01]  /*36c0*/  @!P2 LOP3.LUT R35, R8, 0x100000, RZ, 0xfc, !PT ;  /* 0x001000000823a812 */ /* 0x000fe200078efcff */
[----:B------:R-:W-:Y:S01]  /*36d0*/  IMAD.MOV.U32 R8, RZ, RZ, R5 ;  /* 0x000000ffff087224 */ /* 0x000fe200078e0005 */
[----:B0-----:R-:W-:-:S08]  /*36e0*/  DFMA R28, R24, -R18, 1 ;  /* 0x3ff00000181c742b */ /* 0x001fd00000000812 */
[----:B------:R-:W-:-:S08]  /*36f0*/  DFMA R28, R28, R28, R28 ;  /* 0x0000001c1c1c722b */ /* 0x000fd0000000001c */
[----:B------:R-:W-:Y:S01]  /*3700*/  DFMA R28, R24, R28, R24 ;  /* 0x0000001c181c722b */ /* 0x000fe20000000018 */
[----:B------:R-:W-:Y:S02]  /*3710*/  SEL R25, R7, 0x63400000, !P1 ;  /* 0x6340000007197807 */ /* 0x000fe40004800000 */
[----:B------:R-:W-:Y:S02]  /*3720*/  MOV R24, R22 ;  /* 0x0000001600187202 */ /* 0x000fe40000000f00 */
[----:B------:R-:W-:-:S03]  /*3730*/  LOP3.LUT R25, R25, 0x800fffff, R23, 0xf8, !PT ;  /* 0x800fffff19197812 */ /* 0x000fc600078ef817 */
[----:B------:R-:W-:-:S03]  /*3740*/  DFMA R26, R28, -R18, 1 ;  /* 0x3ff000001c1a742b */ /* 0x000fc60000000812 */
[----:B------:R-:W-:-:S05]  /*3750*/  @!P2 DFMA R24, R24, 2, -R34 ;  /* 0x400000001818a82b */ /* 0x000fca0000000822 */
[----:B------:R-:W-:-:S05]  /*3760*/  DFMA R26, R28, R26, R28 ;  /* 0x0000001a1c1a722b */ /* 0x000fca000000001c */
[----:B------:R-:W-:-:S03]  /*3770*/  @!P2 LOP3.LUT R8, R25, 0x7ff00000, RZ, 0xc0, !PT ;  /* 0x7ff000001908a812 */ /* 0x000fc600078ec0ff */
[----:B------:R-:W-:Y:S02]  /*3780*/  DMUL R28, R26, R24 ;  /* 0x000000181a1c7228 */ /* 0x000fe40000000000 */
[----:B------:R-:W-:-:S05]  /*3790*/  VIADD R30, R8, 0xffffffff ;  /* 0xffffffff081e7836 */ /* 0x000fca0000000000 */
[----:B------:R-:W-:Y:S01]  /*37a0*/  ISETP.GT.U32.AND P0, PT, R30, 0x7feffffe, PT ;  /* 0x7feffffe1e00780c */ /* 0x000fe20003f04070 */
[----:B------:R-:W-:Y:S01]  /*37b0*/  DFMA R34, R28, -R18, R24 ;  /* 0x800000121c22722b */ /* 0x000fe20000000018 */
[----:B------:R-:W-:-:S04]  /*37c0*/  IADD3 R30, PT, PT, R33, -0x1, RZ ;  /* 0xffffffff211e7810 */ /* 0x000fc80007ffe0ff */
[----:B------:R-:W-:-:S03]  /*37d0*/  ISETP.GT.U32.OR P0, PT, R30, 0x7feffffe, P0 ;  /* 0x7feffffe1e00780c */ /* 0x000fc60000704470 */
[----:B------:R-:W-:-:S10]  /*37e0*/  DFMA R26, R26, R34, R28 ;  /* 0x000000221a1a722b */ /* 0x000fd4000000001c */
[----:B------:R-:W-:Y:S05]  /*37f0*/  @P0 BRA `(.L_x_62) ;  /* 0x00000000006c0947 */ /* 0x000fea0003800000 */
[----:B------:R-:W-:-:S04]  /*3800*/  LOP3.LUT R8, R21, 0x7ff00000, RZ, 0xc0, !PT ;  /* 0x7ff0000015087812 */ /* 0x000fc800078ec0ff */
[CC--:B------:R-:W-:Y:S02]  /*3810*/  VIADDMNMX R22, R5.reuse, -R8.reuse, 0xb9600000, !PT ;  /* 0xb960000005167446 */ /* 0x0c0fe40007800908 */
[----:B------:R-:W-:Y:S02]  /*3820*/  ISETP.GE.U32.AND P0, PT, R5, R8, PT ;  /* 0x000000080500720c */ /* 0x000fe40003f06070 */
[----:B------:R-:W-:Y:S02]  /*3830*/  VIMNMX R22, PT, PT, R22, 0x46a00000, PT ;  /* 0x46a0000016167848 */ /* 0x000fe40003fe0100 */
[----:B------:R-:W-:-:S05]  /*3840*/  SEL R7, R7, 0x63400000, !P0 ;  /* 0x6340000007077807 */ /* 0x000fca0004000000 */
[----:B------:R-:W-:Y:S02]  /*3850*/  IMAD.IADD R7, R22, 0x1, -R7 ;  /* 0x0000000116077824 */ /* 0x000fe400078e0a07 */
[----:B------:R-:W-:Y:S02]  /*3860*/  IMAD.MOV.U32 R22, RZ, RZ, RZ ;  /* 0x000000ffff167224 */ /* 0x000fe400078e00ff */
[----:B------:R-:W-:-:S06]  /*3870*/  VIADD R23, R7, 0x7fe00000 ;  /* 0x7fe0000007177836 */ /* 0x000fcc0000000000 */
[----:B------:R-:W-:-:S10]  /*3880*/  DMUL R28, R26, R22 ;  /* 0x000000161a1c7228 */ /* 0x000fd40000000000 */
[----:B------:R-:W-:-:S13]  /*3890*/  FSETP.GTU.AND P0, PT, |R29|, 1.469367938527859385e-39, PT ;  /* 0x001000001d00780b */ /* 0x000fda0003f0c200 */
[----:B------:R-:W-:Y:S05]  /*38a0*/  @P0 BRA `(.L_x_63) ;  /* 0x0000000000940947 */ /* 0x000fea0003800000 */
[----:B------:R-:W-:Y:S01]  /*38b0*/  DFMA R18, R26, -R18, R24 ;  /* 0x800000121a12722b */ /* 0x000fe20000000018 */
[----:B------:R-:W-:-:S09]  /*38c0*/  MOV R22, RZ ;  /* 0x000000ff00167202 */ /* 0x000fd20000000f00 */
[C---:B------:R-:W-:Y:S02]  /*38d0*/  FSETP.NEU.AND P0, PT, R19.reuse, RZ, PT ;  /* 0x000000ff1300720b */ /* 0x040fe40003f0d000 */
[----:B------:R-:W-:-:S04]  /*38e0*/  LOP3.LUT R20, R19, 0x80000000, R21, 0x48, !PT ;  /* 0x8000000013147812 */ /* 0x000fc800078e4815 */
[----:B------:R-:W-:-:S07]  /*38f0*/  LOP3.LUT R23, R20, R23, RZ, 0xfc, !PT ;  /* 0x0000001714177212 */ /* 0x000fce00078efcff */
[----:B------:R-:W-:Y:S05]  /*3900*/  @!P0 BRA `(.L_x_63) ;  /* 0x00000000007c8947 */ /* 0x000fea0003800000 */
[----:B------:R-:W-:Y:S01]  /*3910*/  IMAD.MOV R19, RZ, RZ, -R7 ;  /* 0x000000ffff137224 */ /* 0x000fe200078e0a07 */
[----:B------:R-:W-:Y:S01]  /*3920*/  IADD3 R7, PT, PT, -R7, -0x43300000, RZ ;  /* 0xbcd0000007077810 */ /* 0x000fe20007ffe1ff */
[----:B------:R-:W-:-:S06]  /*3930*/  IMAD.MOV.U32 R18, RZ, RZ, RZ ;  /* 0x000000ffff127224 */ /* 0x000fcc00078e00ff */
[----:B------:R-:W-:Y:S02]  /*3940*/  DFMA R18, R28, -R18, R26 ;  /* 0x800000121c12722b */ /* 0x000fe4000000001a */
[----:B------:R-:W-:-:S08]  /*3950*/  DMUL.RP R26, R26, R22 ;  /* 0x000000161a1a7228 */ /* 0x000fd00000008000 */
[----:B------:R-:W-:Y:S02]  /*3960*/  FSETP.NEU.AND P0, PT, |R19|, R7, PT ;  /* 0x000000071300720b */ /* 0x000fe40003f0d200 */
[----:B------:R-:W-:Y:S02]  /*3970*/  LOP3.LUT R5, R27, R20, RZ, 0x3c, !PT ;  /* 0x000000141b057212 */ /* 0x000fe400078e3cff */
[----:B------:R-:W-:Y:S02]  /*3980*/  FSEL R28, R26, R28, !P0 ;  /* 0x0000001c1a1c7208 */ /* 0x000fe40004000000 */
[----:B------:R-:W-:Y:S01]  /*3990*/  FSEL R29, R5, R29, !P0 ;  /* 0x0000001d051d7208 */ /* 0x000fe20004000000 */
[----:B------:R-:W-:Y:S06]  /*39a0*/  BRA `(.L_x_63) ;  /* 0x0000000000547947 */ /* 0x000fec0003800000 */
.L_x_62:
[----:B------:R-:W-:-:S14]  /*39b0*/  DSETP.NAN.AND P0, PT, R22, R22, PT ;  /* 0x000000161600722a */ /* 0x000fdc0003f08000 */
[----:B------:R-:W-:Y:S05]  /*39c0*/  @P0 BRA `(.L_x_64) ;  /* 0x0000000000440947 */ /* 0x000fea0003800000 */
[----:B------:R-:W-:-:S14]  /*39d0*/  DSETP.NAN.AND P0, PT, R20, R20, PT ;  /* 0x000000141400722a */ /* 0x000fdc0003f08000 */
[----:B------:R-:W-:Y:S05]  /*39e0*/  @P0 BRA `(.L_x_65) ;  /* 0x0000000000300947 */ /* 0x000fea0003800000 */
[----:B------:R-:W-:Y:S01]  /*39f0*/  ISETP.NE.AND P0, PT, R8, R33, PT ;  /* 0x000000210800720c */ /* 0x000fe20003f05270 */
[----:B------:R-:W-:Y:S01]  /*3a00*/  IMAD.MOV.U32 R28, RZ, RZ, 0x0 ;  /* 0x00000000ff1c7424 */ /* 0x000fe200078e00ff */
[----:B------:R-:W-:-:S11]  /*3a10*/  MOV R29, 0xfff80000 ;  /* 0xfff80000001d7802 */ /* 0x000fd60000000f00 */
[----:B------:R-:W-:Y:S05]  /*3a20*/  @!P0 BRA `(.L_x_63) ;  /* 0x0000000000348947 */ /* 0x000fea0003800000 */
[----:B------:R-:W-:Y:S02]  /*3a30*/  ISETP.NE.AND P0, PT, R8, 0x7ff00000, PT ;  /* 0x7ff000000800780c */ /* 0x000fe40003f05270 */
[----:B------:R-:W-:Y:S02]  /*3a40*/  LOP3.LUT R29, R23, 0x80000000, R21, 0x48, !PT ;  /* 0x80000000171d7812 */ /* 0x000fe400078e4815 */
[----:B------:R-:W-:-:S13]  /*3a50*/  ISETP.EQ.OR P0, PT, R33, RZ, !P0 ;  /* 0x000000ff2100720c */ /* 0x000fda0004702670 */
[----:B------:R-:W-:Y:S01]  /*3a60*/  @P0 LOP3.LUT R5, R29, 0x7ff00000, RZ, 0xfc, !PT ;  /* 0x7ff000001d050812 */ /* 0x000fe200078efcff */
[----:B------:R-:W-:Y:S02]  /*3a70*/  @!P0 IMAD.MOV.U32 R28, RZ, RZ, RZ ;  /* 0x000000ffff1c8224 */ /* 0x000fe400078e00ff */
[----:B------:R-:W-:Y:S02]  /*3a80*/  @P0 IMAD.MOV.U32 R28, RZ, RZ, RZ ;  /* 0x000000ffff1c0224 */ /* 0x000fe400078e00ff */
[----:B------:R-:W-:Y:S01]  /*3a90*/  @P0 IMAD.MOV.U32 R29, RZ, RZ, R5 ;  /* 0x000000ffff1d0224 */ /* 0x000fe200078e0005 */
[----:B------:R-:W-:Y:S06]  /*3aa0*/  BRA `(.L_x_63) ;  /* 0x0000000000147947 */ /* 0x000fec0003800000 */
.L_x_65:
[----:B------:R-:W-:Y:S02]  /*3ab0*/  LOP3.LUT R29, R21, 0x80000, RZ, 0xfc, !PT ;  /* 0x00080000151d7812 */ /* 0x000fe400078efcff */
[----:B------:R-:W-:Y:S01]  /*3ac0*/  MOV R28, R20 ;  /* 0x00000014001c7202 */ /* 0x000fe20000000f00 */
[----:B------:R-:W-:Y:S06]  /*3ad0*/  BRA `(.L_x_63) ;  /* 0x0000000000087947 */ /* 0x000fec0003800000 */
.L_x_64:
[----:B------:R-:W-:Y:S01]  /*3ae0*/  LOP3.LUT R29, R23, 0x80000, RZ, 0xfc, !PT ;  /* 0x00080000171d7812 */ /* 0x000fe200078efcff */
[----:B------:R-:W-:-:S07]  /*3af0*/  IMAD.MOV.U32 R28, RZ, RZ, R22 ;  /* 0x000000ffff1c7224 */ /* 0x000fce00078e0016 */
.L_x_63:
[----:B------:R-:W-:Y:S05]  /*3b00*/  BSYNC.RECONVERGENT B4 ;  /* 0x0000000000047941 */ /* 0x000fea0003800200 */
.L_x_61:
[----:B------:R-:W-:-:S04]  /*3b10*/  IMAD.MOV.U32 R7, RZ, RZ, 0x0 ;  /* 0x00000000ff077424 */ /* 0x000fc800078e00ff */
[----:B------:R-:W-:Y:S05]  /*3b20*/  RET.REL.NODEC R6 `(_Z9lu_decompPdS_S_S_S_S_i) ;  /* 0xffffffc406347950 */ /* 0x000fea0003c3ffff */
.L_x_66:
[----:B------:R-:W-:-:S00]  /*3b30*/  BRA `(.L_x_66) ;  /* 0xfffffffc00fc7947 */ /* 0x000fc0000383ffff */
[----:B------:R-:W-:-:S00]  /*3b40*/  NOP ;  /* 0x0000000000007918 */ /* 0x000fc00000000000 */
        /* <DEDUP_REMOVED lines=11> */
.L_x_67:


//--------------------- .nv.shared.reserved.0     --------------------------
	.section	.nv.shared.reserved.0,"aw",@nobits
	.weak		__nv_reservedSMEM_offset_0_alias
	.size		__nv_reservedSMEM_offset_0_alias, 0, 64
	.other		__nv_reservedSMEM_offset_0_alias,@"STO_CUDA_RESERVED_SHARED STV_DEFAULT"
__nv_reservedSMEM_offset_0_alias:
	.zero		0
	.zero		64


//--------------------- .nv.constant0._Z9lu_decompPdS_S_S_S_S_i --------------------------
	.section	.nv.constant0._Z9lu_decompPdS_S_S_S_S_i,"a",@progbits
	.sectionflags	@""
	.align	4
.nv.constant0._Z9lu_decompPdS_S_S_S_S_i:
	.zero		948


//--------------------- SYMBOLS --------------------------

	.type		.nv.reservedSmem.offset0,@object
	.size		.nv.reservedSmem.offset0,0x4
